//
// Generated by NVIDIA NVVM Compiler
//
// Compiler Build ID: CL-36424714
// Cuda compilation tools, release 13.0, V13.0.88
// Based on NVVM 20.0.0
//

.version 9.0
.target sm_100
.address_size 64

	// .globl	_Z21columnPartitionKernelPiiiiS_

.visible .entry _Z21columnPartitionKernelPiiiiS_(
	.param .u64 .ptr .align 1 _Z21columnPartitionKernelPiiiiS__param_0,
	.param .u32 _Z21columnPartitionKernelPiiiiS__param_1,
	.param .u32 _Z21columnPartitionKernelPiiiiS__param_2,
	.param .u32 _Z21columnPartitionKernelPiiiiS__param_3,
	.param .u64 .ptr .align 1 _Z21columnPartitionKernelPiiiiS__param_4
)
{
	.reg .pred 	%p<35>;
	.reg .b32 	%r<115>;
	.reg .b64 	%rd<63>;

	ld.param.u64 	%rd15, [_Z21columnPartitionKernelPiiiiS__param_0];
	ld.param.u32 	%r42, [_Z21columnPartitionKernelPiiiiS__param_1];
	ld.param.u32 	%r40, [_Z21columnPartitionKernelPiiiiS__param_2];
	ld.param.u32 	%r41, [_Z21columnPartitionKernelPiiiiS__param_3];
	ld.param.u64 	%rd14, [_Z21columnPartitionKernelPiiiiS__param_4];
	cvta.to.global.u64 	%rd1, %rd15;
	mov.u32 	%r43, %ctaid.x;
	mov.u32 	%r44, %ntid.x;
	mov.u32 	%r45, %tid.x;
	mad.lo.s32 	%r1, %r43, %r44, %r45;
	setp.ge.s32 	%p1, %r1, %r42;
	@%p1 bra 	$L__BB0_55;
	cvta.to.global.u64 	%rd2, %rd14;
	div.s32 	%r2, %r40, %r41;
	mul.lo.s32 	%r3, %r2, %r1;
	mul.wide.s32 	%rd16, %r3, 4;
	add.s64 	%rd3, %rd2, %rd16;
	setp.lt.s32 	%p2, %r2, 1;
	@%p2 bra 	$L__BB0_14;
	and.b32  	%r4, %r2, 15;
	setp.lt.u32 	%p3, %r2, 16;
	mov.b32 	%r105, 0;
	@%p3 bra 	$L__BB0_5;
	and.b32  	%r105, %r2, 2147483632;
	neg.s32 	%r109, %r105;
	add.s64 	%rd18, %rd16, %rd2;
	add.s64 	%rd62, %rd18, 32;
$L__BB0_4:
	.pragma "nounroll";
	mov.b32 	%r47, 0;
	st.global.u32 	[%rd62+-32], %r47;
	st.global.u32 	[%rd62+-28], %r47;
	st.global.u32 	[%rd62+-24], %r47;
	st.global.u32 	[%rd62+-20], %r47;
	st.global.u32 	[%rd62+-16], %r47;
	st.global.u32 	[%rd62+-12], %r47;
	st.global.u32 	[%rd62+-8], %r47;
	st.global.u32 	[%rd62+-4], %r47;
	st.global.u32 	[%rd62], %r47;
	st.global.u32 	[%rd62+4], %r47;
	st.global.u32 	[%rd62+8], %r47;
	st.global.u32 	[%rd62+12], %r47;
	st.global.u32 	[%rd62+16], %r47;
	st.global.u32 	[%rd62+20], %r47;
	st.global.u32 	[%rd62+24], %r47;
	st.global.u32 	[%rd62+28], %r47;
	add.s32 	%r109, %r109, 16;
	add.s64 	%rd62, %rd62, 64;
	setp.eq.s32 	%p4, %r109, 0;
	@%p4 bra 	$L__BB0_5;
	bra.uni 	$L__BB0_4;
$L__BB0_5:
	setp.eq.s32 	%p5, %r4, 0;
	@%p5 bra 	$L__BB0_14;
	and.b32  	%r8, %r2, 7;
	setp.lt.u32 	%p6, %r4, 8;
	@%p6 bra 	$L__BB0_8;
	mul.wide.u32 	%rd19, %r105, 4;
	add.s64 	%rd20, %rd3, %rd19;
	mov.b32 	%r48, 0;
	st.global.u32 	[%rd20], %r48;
	st.global.u32 	[%rd20+4], %r48;
	st.global.u32 	[%rd20+8], %r48;
	st.global.u32 	[%rd20+12], %r48;
	st.global.u32 	[%rd20+16], %r48;
	st.global.u32 	[%rd20+20], %r48;
	st.global.u32 	[%rd20+24], %r48;
	st.global.u32 	[%rd20+28], %r48;
	add.s32 	%r105, %r105, 8;
$L__BB0_8:
	setp.eq.s32 	%p7, %r8, 0;
	@%p7 bra 	$L__BB0_14;
	and.b32  	%r11, %r2, 3;
	setp.lt.u32 	%p8, %r8, 4;
	@%p8 bra 	$L__BB0_11;
	mul.wide.u32 	%rd21, %r105, 4;
	add.s64 	%rd22, %rd3, %rd21;
	mov.b32 	%r49, 0;
	st.global.u32 	[%rd22], %r49;
	st.global.u32 	[%rd22+4], %r49;
	st.global.u32 	[%rd22+8], %r49;
	st.global.u32 	[%rd22+12], %r49;
	add.s32 	%r105, %r105, 4;
$L__BB0_11:
	setp.eq.s32 	%p9, %r11, 0;
	@%p9 bra 	$L__BB0_14;
	mul.wide.u32 	%rd24, %r105, 4;
	add.s64 	%rd25, %rd16, %rd24;
	add.s64 	%rd61, %rd2, %rd25;
	neg.s32 	%r108, %r11;
$L__BB0_13:
	.pragma "nounroll";
	mov.b32 	%r50, 0;
	st.global.u32 	[%rd61], %r50;
	add.s64 	%rd61, %rd61, 4;
	add.s32 	%r108, %r108, 1;
	setp.ne.s32 	%p10, %r108, 0;
	@%p10 bra 	$L__BB0_13;
$L__BB0_14:
	setp.lt.s32 	%p11, %r40, 1;
	@%p11 bra 	$L__BB0_55;
	mul.lo.s32 	%r17, %r40, %r1;
	and.b32  	%r18, %r40, 7;
	setp.lt.u32 	%p12, %r40, 8;
	mov.b32 	%r112, 0;
	@%p12 bra 	$L__BB0_34;
	and.b32  	%r112, %r40, 2147483640;
	add.s64 	%rd8, %rd1, 16;
	mov.b32 	%r111, 0;
	mov.u32 	%r110, %r17;
$L__BB0_17:
	.pragma "nounroll";
	mul.wide.s32 	%rd26, %r110, 4;
	add.s64 	%rd11, %rd8, %rd26;
	ld.global.u32 	%r53, [%rd11+-16];
	setp.eq.s32 	%p13, %r53, 0;
	@%p13 bra 	$L__BB0_19;
	div.s32 	%r54, %r111, %r41;
	mul.wide.s32 	%rd27, %r54, 4;
	add.s64 	%rd28, %rd3, %rd27;
	mov.b32 	%r55, 1;
	st.global.u32 	[%rd28], %r55;
$L__BB0_19:
	add.s32 	%r24, %r111, 1;
	ld.global.u32 	%r56, [%rd11+-12];
	setp.eq.s32 	%p14, %r56, 0;
	@%p14 bra 	$L__BB0_21;
	div.s32 	%r57, %r24, %r41;
	mul.wide.s32 	%rd29, %r57, 4;
	add.s64 	%rd30, %rd3, %rd29;
	mov.b32 	%r58, 1;
	st.global.u32 	[%rd30], %r58;
$L__BB0_21:
	add.s32 	%r25, %r24, 1;
	ld.global.u32 	%r59, [%rd11+-8];
	setp.eq.s32 	%p15, %r59, 0;
	@%p15 bra 	$L__BB0_23;
	div.s32 	%r60, %r25, %r41;
	mul.wide.s32 	%rd31, %r60, 4;
	add.s64 	%rd32, %rd3, %rd31;
	mov.b32 	%r61, 1;
	st.global.u32 	[%rd32], %r61;
$L__BB0_23:
	add.s32 	%r26, %r25, 1;
	ld.global.u32 	%r62, [%rd11+-4];
	setp.eq.s32 	%p16, %r62, 0;
	@%p16 bra 	$L__BB0_25;
	div.s32 	%r63, %r26, %r41;
	mul.wide.s32 	%rd33, %r63, 4;
	add.s64 	%rd34, %rd3, %rd33;
	mov.b32 	%r64, 1;
	st.global.u32 	[%rd34], %r64;
$L__BB0_25:
	add.s32 	%r27, %r26, 1;
	ld.global.u32 	%r65, [%rd11];
	setp.eq.s32 	%p17, %r65, 0;
	@%p17 bra 	$L__BB0_27;
	div.s32 	%r66, %r27, %r41;
	mul.wide.s32 	%rd35, %r66, 4;
	add.s64 	%rd36, %rd3, %rd35;
	mov.b32 	%r67, 1;
	st.global.u32 	[%rd36], %r67;
$L__BB0_27:
	add.s32 	%r28, %r27, 1;
	ld.global.u32 	%r68, [%rd11+4];
	setp.eq.s32 	%p18, %r68, 0;
	@%p18 bra 	$L__BB0_29;
	div.s32 	%r69, %r28, %r41;
	mul.wide.s32 	%rd37, %r69, 4;
	add.s64 	%rd38, %rd3, %rd37;
	mov.b32 	%r70, 1;
	st.global.u32 	[%rd38], %r70;
$L__BB0_29:
	add.s32 	%r29, %r28, 1;
	ld.global.u32 	%r71, [%rd11+8];
	setp.eq.s32 	%p19, %r71, 0;
	@%p19 bra 	$L__BB0_31;
	div.s32 	%r72, %r29, %r41;
	mul.wide.s32 	%rd39, %r72, 4;
	add.s64 	%rd40, %rd3, %rd39;
	mov.b32 	%r73, 1;
	st.global.u32 	[%rd40], %r73;
$L__BB0_31:
	add.s32 	%r30, %r29, 1;
	ld.global.u32 	%r74, [%rd11+12];
	setp.eq.s32 	%p20, %r74, 0;
	@%p20 bra 	$L__BB0_33;
	div.s32 	%r75, %r30, %r41;
	mul.wide.s32 	%rd41, %r75, 4;
	add.s64 	%rd42, %rd3, %rd41;
	mov.b32 	%r76, 1;
	st.global.u32 	[%rd42], %r76;
$L__BB0_33:
	add.s32 	%r110, %r110, 8;
	add.s32 	%r111, %r30, 1;
	setp.ne.s32 	%p21, %r111, %r112;
	@%p21 bra 	$L__BB0_17;
$L__BB0_34:
	setp.eq.s32 	%p22, %r18, 0;
	@%p22 bra 	$L__BB0_55;
	and.b32  	%r34, %r40, 3;
	setp.lt.u32 	%p23, %r18, 4;
	@%p23 bra 	$L__BB0_45;
	add.s32 	%r77, %r112, %r17;
	mul.wide.s32 	%rd43, %r77, 4;
	add.s64 	%rd12, %rd1, %rd43;
	ld.global.u32 	%r78, [%rd12];
	setp.eq.s32 	%p24, %r78, 0;
	@%p24 bra 	$L__BB0_38;
	div.s32 	%r79, %r112, %r41;
	mul.wide.s32 	%rd44, %r79, 4;
	add.s64 	%rd45, %rd3, %rd44;
	mov.b32 	%r80, 1;
	st.global.u32 	[%rd45], %r80;
$L__BB0_38:
	ld.global.u32 	%r81, [%rd12+4];
	setp.eq.s32 	%p25, %r81, 0;
	@%p25 bra 	$L__BB0_40;
	add.s32 	%r82, %r112, 1;
	div.s32 	%r83, %r82, %r41;
	mul.wide.s32 	%rd46, %r83, 4;
	add.s64 	%rd47, %rd3, %rd46;
	mov.b32 	%r84, 1;
	st.global.u32 	[%rd47], %r84;
$L__BB0_40:
	ld.global.u32 	%r85, [%rd12+8];
	setp.eq.s32 	%p26, %r85, 0;
	@%p26 bra 	$L__BB0_42;
	add.s32 	%r86, %r112, 2;
	div.s32 	%r87, %r86, %r41;
	mul.wide.s32 	%rd48, %r87, 4;
	add.s64 	%rd49, %rd3, %rd48;
	mov.b32 	%r88, 1;
	st.global.u32 	[%rd49], %r88;
$L__BB0_42:
	ld.global.u32 	%r89, [%rd12+12];
	setp.eq.s32 	%p27, %r89, 0;
	@%p27 bra 	$L__BB0_44;
	add.s32 	%r90, %r112, 3;
	div.s32 	%r91, %r90, %r41;
	mul.wide.s32 	%rd50, %r91, 4;
	add.s64 	%rd51, %rd3, %rd50;
	mov.b32 	%r92, 1;
	st.global.u32 	[%rd51], %r92;
$L__BB0_44:
	add.s32 	%r112, %r112, 4;
$L__BB0_45:
	setp.eq.s32 	%p28, %r34, 0;
	@%p28 bra 	$L__BB0_55;
	setp.eq.s32 	%p29, %r34, 1;
	@%p29 bra 	$L__BB0_52;
	add.s32 	%r93, %r112, %r17;
	mul.wide.s32 	%rd52, %r93, 4;
	add.s64 	%rd13, %rd1, %rd52;
	ld.global.u32 	%r94, [%rd13];
	setp.eq.s32 	%p30, %r94, 0;
	@%p30 bra 	$L__BB0_49;
	div.s32 	%r95, %r112, %r41;
	mul.wide.s32 	%rd53, %r95, 4;
	add.s64 	%rd54, %rd3, %rd53;
	mov.b32 	%r96, 1;
	st.global.u32 	[%rd54], %r96;
$L__BB0_49:
	ld.global.u32 	%r97, [%rd13+4];
	setp.eq.s32 	%p31, %r97, 0;
	@%p31 bra 	$L__BB0_51;
	add.s32 	%r98, %r112, 1;
	div.s32 	%r99, %r98, %r41;
	mul.wide.s32 	%rd55, %r99, 4;
	add.s64 	%rd56, %rd3, %rd55;
	mov.b32 	%r100, 1;
	st.global.u32 	[%rd56], %r100;
$L__BB0_51:
	add.s32 	%r112, %r112, 2;
$L__BB0_52:
	and.b32  	%r101, %r40, 1;
	setp.eq.b32 	%p32, %r101, 1;
	not.pred 	%p33, %p32;
	@%p33 bra 	$L__BB0_55;
	div.s32 	%r39, %r112, %r41;
	add.s32 	%r102, %r112, %r17;
	mul.wide.s32 	%rd57, %r102, 4;
	add.s64 	%rd58, %rd1, %rd57;
	ld.global.u32 	%r103, [%rd58];
	setp.eq.s32 	%p34, %r103, 0;
	@%p34 bra 	$L__BB0_55;
	mul.wide.s32 	%rd59, %r39, 4;
	add.s64 	%rd60, %rd3, %rd59;
	mov.b32 	%r104, 1;
	st.global.u32 	[%rd60], %r104;
$L__BB0_55:
	ret;

}


// ===== COMPILED SASS (sm_100) =====

	.target	sm_100

	.elftype	@"ET_EXEC"


//--------------------- .note.nv.tkinfo           --------------------------
	.section	.note.nv.tkinfo,"",@"SHT_NOTE"
	.sectionflags	@"SHF_NOTE_NV_TKINFO"
	.tkinfo
        /*0018*/ 	.word	0x00000002
        /*0030*/ 	.string	""
        /*0030*/ 	.string	"ptxas"
        /*0030*/ 	.string	"Cuda compilation tools, release 13.0, V13.0.88"
        /*0030*/ 	.string	"Build cuda_13.0.r13.0/compiler.36424714_0"
        /*0030*/ 	.string	"-arch sm_100 -m 64 "



//--------------------- .note.nv.cuinfo           --------------------------
	.section	.note.nv.cuinfo,"",@"SHT_NOTE"
	.sectionflags	@"SHF_NOTE_NV_CUINFO"
        /*0018*/ 	.short	0x0002
        /*001a*/ 	.short	0x0064
        /*001c*/ 	.short	0x0082
	.zero		2


//--------------------- .nv.info                  --------------------------
	.section	.nv.info,"",@"SHT_CUDA_INFO"
	.align	4


	//----- nvinfo : EIATTR_REGCOUNT
	.align		4
        /*0000*/ 	.byte	0x04, 0x2f
        /*0002*/ 	.short	(.L_1 - .L_0)
	.align		4
.L_0:
        /*0004*/ 	.word	index@(_Z21columnPartitionKernelPiiiiS_)
        /*0008*/ 	.word	0x00000015


	//----- nvinfo : EIATTR_FRAME_SIZE
	.align		4
.L_1:
        /*000c*/ 	.byte	0x04, 0x11
        /*000e*/ 	.short	(.L_3 - .L_2)
	.align		4
.L_2:
        /*0010*/ 	.word	index@(_Z21columnPartitionKernelPiiiiS_)
        /*0014*/ 	.word	0x00000000


	//----- nvinfo : EIATTR_MIN_STACK_SIZE
	.align		4
.L_3:
        /*0018*/ 	.byte	0x04, 0x12
        /*001a*/ 	.short	(.L_5 - .L_4)
	.align		4
.L_4:
        /*001c*/ 	.word	index@(_Z21columnPartitionKernelPiiiiS_)
        /*0020*/ 	.word	0x00000000
.L_5:


//--------------------- .nv.compat                --------------------------
	.section	.nv.compat,"",@"SHT_CUDA_COMPAT_INFO"
	.align	4
        /*0000*/ 	.byte	0x02, 0x09, 0x00, 0x00, 0x02, 0x02, 0x01, 0x00, 0x02, 0x05, 0x05, 0x00, 0x03, 0x07, 0x01, 0x01
        /*0010*/ 	.byte	0x02, 0x03, 0x00, 0x00, 0x02, 0x06, 0x01, 0x00, 0x04, 0x0b, 0x08, 0x00, 0x09, 0x00, 0x00, 0x00
        /*0020*/ 	.byte	0x00, 0x00, 0x00, 0x00


//--------------------- .nv.info._Z21columnPartitionKernelPiiiiS_ --------------------------
	.section	.nv.info._Z21columnPartitionKernelPiiiiS_,"",@"SHT_CUDA_INFO"
	.sectionflags	@""
	.align	4


	//----- nvinfo : EIATTR_CUDA_API_VERSION
	.align		4
        /*0000*/ 	.byte	0x04, 0x37
        /*0002*/ 	.short	(.L_7 - .L_6)
.L_6:
        /*0004*/ 	.word	0x00000082


	//----- nvinfo : EIATTR_KPARAM_INFO
	.align		4
.L_7:
        /*0008*/ 	.byte	0x04, 0x17
        /*000a*/ 	.short	(.L_9 - .L_8)
.L_8:
        /*000c*/ 	.word	0x00000000
        /*0010*/ 	.short	0x0004
        /*0012*/ 	.short	0x0018
        /*0014*/ 	.byte	0x00, 0xf5, 0x21, 0x00


	//----- nvinfo : EIATTR_KPARAM_INFO
	.align		4
.L_9:
        /*0018*/ 	.byte	0x04, 0x17
        /*001a*/ 	.short	(.L_11 - .L_10)
.L_10:
        /*001c*/ 	.word	0x00000000
        /*0020*/ 	.short	0x0003
        /*0022*/ 	.short	0x0010
        /*0024*/ 	.byte	0x00, 0xf0, 0x11, 0x00


	//----- nvinfo : EIATTR_KPARAM_INFO
	.align		4
.L_11:
        /*0028*/ 	.byte	0x04, 0x17
        /*002a*/ 	.short	(.L_13 - .L_12)
.L_12:
        /*002c*/ 	.word	0x00000000
        /*0030*/ 	.short	0x0002
        /*0032*/ 	.short	0x000c
        /*0034*/ 	.byte	0x00, 0xf0, 0x11, 0x00


	//----- nvinfo : EIATTR_KPARAM_INFO
	.align		4
.L_13:
        /*0038*/ 	.byte	0x04, 0x17
        /*003a*/ 	.short	(.L_15 - .L_14)
.L_14:
        /*003c*/ 	.word	0x00000000
        /*0040*/ 	.short	0x0001
        /*0042*/ 	.short	0x0008
        /*0044*/ 	.byte	0x00, 0xf0, 0x11, 0x00


	//----- nvinfo : EIATTR_KPARAM_INFO
	.align		4
.L_15:
        /*0048*/ 	.byte	0x04, 0x17
        /*004a*/ 	.short	(.L_17 - .L_16)
.L_16:
        /*004c*/ 	.word	0x00000000
        /*0050*/ 	.short	0x0000
        /*0052*/ 	.short	0x0000
        /*0054*/ 	.byte	0x00, 0xf5, 0x21, 0x00


	//----- nvinfo : EIATTR_SPARSE_MMA_MASK
	.align		4
.L_17:
        /*0058*/ 	.byte	0x03, 0x50
        /*005a*/ 	.short	0x0000


	//----- nvinfo : EIATTR_MAXREG_COUNT
	.align		4
        /*005c*/ 	.byte	0x03, 0x1b
        /*005e*/ 	.short	0x00ff


	//----- nvinfo : EIATTR_MERCURY_ISA_VERSION
	.align		4
        /*0060*/ 	.byte	0x03, 0x5f
        /*0062*/ 	.short	0x0101


	//----- nvinfo : EIATTR_VRC_CTA_INIT_COUNT
	.align		4
        /*0064*/ 	.byte	0x02, 0x4a
	.zero		1
	.zero		1


	//----- nvinfo : EIATTR_EXIT_INSTR_OFFSETS
	.align		4
        /*0068*/ 	.byte	0x04, 0x1c
        /*006a*/ 	.short	(.L_19 - .L_18)


	//   ....[0]....
.L_18:
        /*006c*/ 	.word	0x00000070


	//   ....[1]....
        /*0070*/ 	.word	0x00000710


	//   ....[2]....
        /*0074*/ 	.word	0x000018d0


	//   ....[3]....
        /*0078*/ 	.word	0x000021e0


	//   ....[4]....
        /*007c*/ 	.word	0x000026a0


	//   ....[5]....
        /*0080*/ 	.word	0x00002880


	//   ....[6]....
        /*0084*/ 	.word	0x000028c0


	//----- nvinfo : EIATTR_CRS_STACK_SIZE
	.align		4
.L_19:
        /*0088*/ 	.byte	0x04, 0x1e
        /*008a*/ 	.short	(.L_21 - .L_20)
.L_20:
        /*008c*/ 	.word	0x00000000


	//----- nvinfo : EIATTR_CBANK_PARAM_SIZE
	.align		4
.L_21:
        /*0090*/ 	.byte	0x03, 0x19
        /*0092*/ 	.short	0x0020


	//----- nvinfo : EIATTR_PARAM_CBANK
	.align		4
        /*0094*/ 	.byte	0x04, 0x0a
        /*0096*/ 	.short	(.L_23 - .L_22)
	.align		4
.L_22:
        /*0098*/ 	.word	index@(.nv.constant0._Z21columnPartitionKernelPiiiiS_)
        /*009c*/ 	.short	0x0380
        /*009e*/ 	.short	0x0020


	//----- nvinfo : EIATTR_SW_WAR
	.align		4
.L_23:
        /*00a0*/ 	.byte	0x04, 0x36
        /*00a2*/ 	.short	(.L_25 - .L_24)
.L_24:
        /*00a4*/ 	.word	0x00000008
.L_25:


//--------------------- .nv.callgraph             --------------------------
	.section	.nv.callgraph,"",@"SHT_CUDA_CALLGRAPH"
	.align	4
	.sectionentsize	8
	.align		4
        /*0000*/ 	.word	0x00000000
	.align		4
        /*0004*/ 	.word	0xffffffff
	.align		4
        /*0008*/ 	.word	0x00000000
	.align		4
        /*000c*/ 	.word	0xfffffffe
	.align		4
        /*0010*/ 	.word	0x00000000
	.align		4
        /*0014*/ 	.word	0xfffffffd
	.align		4
        /*0018*/ 	.word	0x00000000
	.align		4
        /*001c*/ 	.word	0xfffffffc


//--------------------- .text._Z21columnPartitionKernelPiiiiS_ --------------------------
	.section	.text._Z21columnPartitionKernelPiiiiS_,"ax",@progbits
	.align	128
        .global         _Z21columnPartitionKernelPiiiiS_
        .type           _Z21columnPartitionKernelPiiiiS_,@function
        .size           _Z21columnPartitionKernelPiiiiS_,(.L_x_38 - _Z21columnPartitionKernelPiiiiS_)
        .other          _Z21columnPartitionKernelPiiiiS_,@"STO_CUDA_ENTRY STV_DEFAULT"
_Z21columnPartitionKernelPiiiiS_:
.text._Z21columnPartitionKernelPiiiiS_:
[----:B------:R-:W-:Y:S01]  /*0000*/  LDC R1, c[0x0][0x37c] ;  /* 0x0000df00ff017b82 */ /* 0x000fe20000000800 */
[----:B------:R-:W0:Y:S07]  /*0010*/  S2R R3, SR_TID.X ;  /* 0x0000000000037919 */ /* 0x000e2e0000002100 */
[----:B------:R-:W0:Y:S01]  /*0020*/  S2UR UR4, SR_CTAID.X ;  /* 0x00000000000479c3 */ /* 0x000e220000002500 */
[----:B------:R-:W1:Y:S07]  /*0030*/  LDCU UR5, c[0x0][0x388] ;  /* 0x00007100ff0577ac */ /* 0x000e6e0008000800 */
[----:B------:R-:W0:Y:S02]  /*0040*/  LDC R0, c[0x0][0x360] ;  /* 0x0000d800ff007b82 */ /* 0x000e240000000800 */
[----:B0-----:R-:W-:-:S05]  /*0050*/  IMAD R0, R0, UR4, R3 ;  /* 0x0000000400007c24 */ /* 0x001fca000f8e0203 */
[----:B-1----:R-:W-:-:S13]  /*0060*/  ISETP.GE.AND P0, PT, R0, UR5, PT ;  /* 0x0000000500007c0c */ /* 0x002fda000bf06270 */
[----:B------:R-:W-:Y:S05]  /*0070*/  @P0 EXIT ;  /* 0x000000000000094d */ /* 0x000fea0003800000 */
[----:B------:R-:W0:Y:S01]  /*0080*/  LDC R6, c[0x0][0x390] ;  /* 0x0000e400ff067b82 */ /* 0x000e220000000800 */
[----:B------:R-:W1:Y:S01]  /*0090*/  LDCU.64 UR4, c[0x0][0x398] ;  /* 0x00007300ff0477ac */ /* 0x000e620008000a00 */
[----:B------:R-:W2:Y:S06]  /*00a0*/  LDCU.64 UR6, c[0x0][0x358] ;  /* 0x00006b00ff0677ac */ /* 0x000eac0008000a00 */
[----:B------:R-:W3:Y:S01]  /*00b0*/  LDC R9, c[0x0][0x38c] ;  /* 0x0000e300ff097b82 */ /* 0x000ee20000000800 */
[----:B0-----:R-:W-:-:S04]  /*00c0*/  IABS R5, R6 ;  /* 0x0000000600057213 */ /* 0x001fc80000000000 */
[----:B------:R-:W0:Y:S08]  /*00d0*/  I2F.RP R4, R5 ;  /* 0x0000000500047306 */ /* 0x000e300000209400 */
[----:B0-----:R-:W0:Y:S02]  /*00e0*/  MUFU.RCP R4, R4 ;  /* 0x0000000400047308 */ /* 0x001e240000001000 */
[----:B0-----:R-:W-:-:S06]  /*00f0*/  VIADD R2, R4, 0xffffffe ;  /* 0x0ffffffe04027836 */ /* 0x001fcc0000000000 */
[----:B------:R0:W4:Y:S02]  /*0100*/  F2I.FTZ.U32.TRUNC.NTZ R3, R2 ;  /* 0x0000000200037305 */ /* 0x000124000021f000 */
[----:B0-----:R-:W-:Y:S02]  /*0110*/  IMAD.MOV.U32 R2, RZ, RZ, RZ ;  /* 0x000000ffff027224 */ /* 0x001fe400078e00ff */
[----:B----4-:R-:W-:-:S04]  /*0120*/  IMAD.MOV R8, RZ, RZ, -R3 ;  /* 0x000000ffff087224 */ /* 0x010fc800078e0a03 */
[----:B------:R-:W-:Y:S01]  /*0130*/  IMAD R7, R8, R5, RZ ;  /* 0x0000000508077224 */ /* 0x000fe200078e02ff */
[----:B---3--:R-:W-:-:S03]  /*0140*/  IABS R8, R9 ;  /* 0x0000000900087213 */ /* 0x008fc60000000000 */
[----:B------:R-:W-:-:S06]  /*0150*/  IMAD.HI.U32 R3, R3, R7, R2 ;  /* 0x0000000703037227 */ /* 0x000fcc00078e0002 */
[----:B------:R-:W-:-:S05]  /*0160*/  IMAD.HI.U32 R3, R3, R8, RZ ;  /* 0x0000000803037227 */ /* 0x000fca00078e00ff */
[----:B------:R-:W-:-:S05]  /*0170*/  IADD3 R4, PT, PT, -R3, RZ, RZ ;  /* 0x000000ff03047210 */ /* 0x000fca0007ffe1ff */
[----:B------:R-:W-:-:S05]  /*0180*/  IMAD R2, R5, R4, R8 ;  /* 0x0000000405027224 */ /* 0x000fca00078e0208 */
[----:B------:R-:W-:-:S13]  /*0190*/  ISETP.GT.U32.AND P2, PT, R5, R2, PT ;  /* 0x000000020500720c */ /* 0x000fda0003f44070 */
[----:B------:R-:W-:Y:S02]  /*01a0*/  @!P2 IMAD.IADD R2, R2, 0x1, -R5 ;  /* 0x000000010202a824 */ /* 0x000fe400078e0a05 */
[----:B------:R-:W-:Y:S01]  /*01b0*/  @!P2 VIADD R3, R3, 0x1 ;  /* 0x000000010303a836 */ /* 0x000fe20000000000 */
[----:B------:R-:W-:Y:S02]  /*01c0*/  ISETP.NE.AND P2, PT, R6, RZ, PT ;  /* 0x000000ff0600720c */ /* 0x000fe40003f45270 */
[----:B------:R-:W-:Y:S02]  /*01d0*/  ISETP.GE.U32.AND P0, PT, R2, R5, PT ;  /* 0x000000050200720c */ /* 0x000fe40003f06070 */
[----:B------:R-:W-:-:S04]  /*01e0*/  LOP3.LUT R2, R9, R6, RZ, 0x3c, !PT ;  /* 0x0000000609027212 */ /* 0x000fc800078e3cff */
[----:B------:R-:W-:-:S07]  /*01f0*/  ISETP.GE.AND P1, PT, R2, RZ, PT ;  /* 0x000000ff0200720c */ /* 0x000fce0003f26270 */
[----:B------:R-:W-:-:S05]  /*0200*/  @P0 VIADD R3, R3, 0x1 ;  /* 0x0000000103030836 */ /* 0x000fca0000000000 */
[----:B------:R-:W-:-:S05]  /*0210*/  MOV R13, R3 ;  /* 0x00000003000d7202 */ /* 0x000fca0000000f00 */
[----:B------:R-:W-:Y:S01]  /*0220*/  @!P1 IMAD.MOV R13, RZ, RZ, -R13 ;  /* 0x000000ffff0d9224 */ /* 0x000fe200078e0a0d */
[----:B------:R-:W-:-:S04]  /*0230*/  @!P2 LOP3.LUT R13, RZ, R6, RZ, 0x33, !PT ;  /* 0x00000006ff0da212 */ /* 0x000fc800078e33ff */
[----:B------:R-:W-:Y:S01]  /*0240*/  ISETP.GE.AND P0, PT, R13, 0x1, PT ;  /* 0x000000010d00780c */ /* 0x000fe20003f06270 */
[----:B------:R-:W-:-:S04]  /*0250*/  IMAD R6, R0, R13, RZ ;  /* 0x0000000d00067224 */ /* 0x000fc800078e02ff */
[----:B------:R-:W-:-:S03]  /*0260*/  IMAD.WIDE R6, R6, 0x4, RZ ;  /* 0x0000000406067825 */ /* 0x000fc600078e02ff */
[----:B-1----:R-:W-:-:S04]  /*0270*/  IADD3 R2, P1, PT, R6, UR4, RZ ;  /* 0x0000000406027c10 */ /* 0x002fc8000ff3e0ff */
[----:B------:R-:W-:Y:S01]  /*0280*/  IADD3.X R3, PT, PT, R7, UR5, RZ, P1, !PT ;  /* 0x0000000507037c10 */ /* 0x000fe20008ffe4ff */
[----:B--2---:R-:W-:Y:S08]  /*0290*/  @!P0 BRA `(.L_x_0) ;  /* 0x0000000400148947 */ /* 0x004ff00003800000 */
[C---:B------:R-:W-:Y:S01]  /*02a0*/  ISETP.GE.U32.AND P1, PT, R13.reuse, 0x10, PT ;  /* 0x000000100d00780c */ /* 0x040fe20003f26070 */
[----:B------:R-:W-:Y:S01]  /*02b0*/  IMAD.MOV.U32 R9, RZ, RZ, RZ ;  /* 0x000000ffff097224 */ /* 0x000fe200078e00ff */
[----:B------:R-:W-:-:S04]  /*02c0*/  LOP3.LUT R12, R13, 0xf, RZ, 0xc0, !PT ;  /* 0x0000000f0d0c7812 */ /* 0x000fc800078ec0ff */
[----:B------:R-:W-:-:S07]  /*02d0*/  ISETP.NE.AND P0, PT, R12, RZ, PT ;  /* 0x000000ff0c00720c */ /* 0x000fce0003f05270 */
[----:B------:R-:W-:Y:S06]  /*02e0*/  @!P1 BRA `(.L_x_1) ;  /* 0x00000000006c9947 */ /* 0x000fec0003800000 */
[----:B------:R-:W-:Y:S02]  /*02f0*/  IADD3 R10, P1, PT, R2, 0x20, RZ ;  /* 0x00000020020a7810 */ /* 0x000fe40007f3e0ff */
[----:B------:R-:W-:-:S03]  /*0300*/  LOP3.LUT R9, R13, 0x7ffffff0, RZ, 0xc0, !PT ;  /* 0x7ffffff00d097812 */ /* 0x000fc600078ec0ff */
[----:B------:R-:W-:Y:S01]  /*0310*/  IMAD.X R11, RZ, RZ, R3, P1 ;  /* 0x000000ffff0b7224 */ /* 0x000fe200008e0603 */
[----:B------:R-:W-:-:S07]  /*0320*/  IADD3 R8, PT, PT, -R9, RZ, RZ ;  /* 0x000000ff09087210 */ /* 0x000fce0007ffe1ff */
.L_x_2:
[----:B0-----:R-:W-:Y:S02]  /*0330*/  IMAD.MOV.U32 R4, RZ, RZ, R10 ;  /* 0x000000ffff047224 */ /* 0x001fe400078e000a */
[----:B------:R-:W-:Y:S02]  /*0340*/  IMAD.MOV.U32 R5, RZ, RZ, R11 ;  /* 0x000000ffff057224 */ /* 0x000fe400078e000b */
[----:B------:R-:W-:Y:S01]  /*0350*/  VIADD R8, R8, 0x10 ;  /* 0x0000001008087836 */ /* 0x000fe20000000000 */
[----:B------:R-:W-:Y:S02]  /*0360*/  IADD3 R10, P2, PT, R4, 0x40, RZ ;  /* 0x00000040040a7810 */ /* 0x000fe40007f5e0ff */
[----:B------:R0:W-:Y:S02]  /*0370*/  STG.E desc[UR6][R4.64+-0x20], RZ ;  /* 0xffffe0ff04007986 */ /* 0x0001e4000c101906 */
[----:B------:R-:W-:Y:S02]  /*0380*/  ISETP.NE.AND P1, PT, R8, RZ, PT ;  /* 0x000000ff0800720c */ /* 0x000fe40003f25270 */
[----:B------:R0:W-:Y:S01]  /*0390*/  STG.E desc[UR6][R4.64+-0x1c], RZ ;  /* 0xffffe4ff04007986 */ /* 0x0001e2000c101906 */
[----:B------:R-:W-:-:S03]  /*03a0*/  IADD3.X R11, PT, PT, RZ, R5, RZ, P2, !PT ;  /* 0x00000005ff0b7210 */ /* 0x000fc600017fe4ff */
[----:B------:R0:W-:Y:S04]  /*03b0*/  STG.E desc[UR6][R4.64+-0x18], RZ ;  /* 0xffffe8ff04007986 */ /* 0x0001e8000c101906 */
        /* <DEDUP_REMOVED lines=12> */
[----:B------:R0:W-:Y:S01]  /*0480*/  STG.E desc[UR6][R4.64+0x1c], RZ ;  /* 0x00001cff04007986 */ /* 0x0001e2000c101906 */
[----:B------:R-:W-:Y:S05]  /*0490*/  @P1 BRA `(.L_x_2) ;  /* 0xfffffffc00a41947 */ /* 0x000fea000383ffff */
.L_x_1:
[----:B------:R-:W-:Y:S05]  /*04a0*/  @!P0 BRA `(.L_x_0) ;  /* 0x0000000000908947 */ /* 0x000fea0003800000 */
[----:B------:R-:W-:Y:S02]  /*04b0*/  ISETP.GE.U32.AND P0, PT, R12, 0x8, PT ;  /* 0x000000080c00780c */ /* 0x000fe40003f06070 */
[----:B------:R-:W-:-:S04]  /*04c0*/  LOP3.LUT R8, R13, 0x7, RZ, 0xc0, !PT ;  /* 0x000000070d087812 */ /* 0x000fc800078ec0ff */
[----:B------:R-:W-:-:S07]  /*04d0*/  ISETP.NE.AND P1, PT, R8, RZ, PT ;  /* 0x000000ff0800720c */ /* 0x000fce0003f25270 */
[----:B------:R-:W-:Y:S06]  /*04e0*/  @!P0 BRA `(.L_x_3) ;  /* 0x0000000000288947 */ /* 0x000fec0003800000 */
[----:B0-----:R-:W-:-:S04]  /*04f0*/  IMAD.WIDE.U32 R4, R9, 0x4, R2 ;  /* 0x0000000409047825 */ /* 0x001fc800078e0002 */
[----:B------:R-:W-:Y:S01]  /*0500*/  VIADD R9, R9, 0x8 ;  /* 0x0000000809097836 */ /* 0x000fe20000000000 */
[----:B------:R1:W-:Y:S04]  /*0510*/  STG.E desc[UR6][R4.64], RZ ;  /* 0x000000ff04007986 */ /* 0x0003e8000c101906 */
[----:B------:R1:W-:Y:S04]  /*0520*/  STG.E desc[UR6][R4.64+0x4], RZ ;  /* 0x000004ff04007986 */ /* 0x0003e8000c101906 */
[----:B------:R1:W-:Y:S04]  /*0530*/  STG.E desc[UR6][R4.64+0x8], RZ ;  /* 0x000008ff04007986 */ /* 0x0003e8000c101906 */
[----:B------:R1:W-:Y:S04]  /*0540*/  STG.E desc[UR6][R4.64+0xc], RZ ;  /* 0x00000cff04007986 */ /* 0x0003e8000c101906 */
[----:B------:R1:W-:Y:S04]  /*0550*/  STG.E desc[UR6][R4.64+0x10], RZ ;  /* 0x000010ff04007986 */ /* 0x0003e8000c101906 */
[----:B------:R1:W-:Y:S04]  /*0560*/  STG.E desc[UR6][R4.64+0x14], RZ ;  /* 0x000014ff04007986 */ /* 0x0003e8000c101906 */
[----:B------:R1:W-:Y:S04]  /*0570*/  STG.E desc[UR6][R4.64+0x18], RZ ;  /* 0x000018ff04007986 */ /* 0x0003e8000c101906 */
[----:B------:R1:W-:Y:S02]  /*0580*/  STG.E desc[UR6][R4.64+0x1c], RZ ;  /* 0x00001cff04007986 */ /* 0x0003e4000c101906 */
.L_x_3:
[----:B------:R-:W-:Y:S05]  /*0590*/  @!P1 BRA `(.L_x_0) ;  /* 0x0000000000549947 */ /* 0x000fea0003800000 */
[----:B------:R-:W-:Y:S02]  /*05a0*/  ISETP.GE.U32.AND P0, PT, R8, 0x4, PT ;  /* 0x000000040800780c */ /* 0x000fe40003f06070 */
[----:B------:R-:W-:-:S04]  /*05b0*/  LOP3.LUT R13, R13, 0x3, RZ, 0xc0, !PT ;  /* 0x000000030d0d7812 */ /* 0x000fc800078ec0ff */
[----:B------:R-:W-:-:S07]  /*05c0*/  ISETP.NE.AND P1, PT, R13, RZ, PT ;  /* 0x000000ff0d00720c */ /* 0x000fce0003f25270 */
[----:B01----:R-:W-:-:S04]  /*05d0*/  @P0 IMAD.WIDE.U32 R4, R9, 0x4, R2 ;  /* 0x0000000409040825 */ /* 0x003fc800078e0002 */
[----:B------:R-:W-:Y:S01]  /*05e0*/  @P0 VIADD R9, R9, 0x4 ;  /* 0x0000000409090836 */ /* 0x000fe20000000000 */
[----:B------:R2:W-:Y:S04]  /*05f0*/  @P0 STG.E desc[UR6][R4.64], RZ ;  /* 0x000000ff04000986 */ /* 0x0005e8000c101906 */
[----:B------:R2:W-:Y:S04]  /*0600*/  @P0 STG.E desc[UR6][R4.64+0x4], RZ ;  /* 0x000004ff04000986 */ /* 0x0005e8000c101906 */
[----:B------:R2:W-:Y:S04]  /*0610*/  @P0 STG.E desc[UR6][R4.64+0x8], RZ ;  /* 0x000008ff04000986 */ /* 0x0005e8000c101906 */
[----:B------:R2:W-:Y:S01]  /*0620*/  @P0 STG.E desc[UR6][R4.64+0xc], RZ ;  /* 0x00000cff04000986 */ /* 0x0005e2000c101906 */
[----:B------:R-:W-:Y:S05]  /*0630*/  @!P1 BRA `(.L_x_0) ;  /* 0x00000000002c9947 */ /* 0x000fea0003800000 */
[----:B------:R-:W0:Y:S01]  /*0640*/  LDCU.64 UR4, c[0x0][0x398] ;  /* 0x00007300ff0477ac */ /* 0x000e220008000a00 */
[----:B--2---:R-:W-:-:S04]  /*0650*/  IMAD.WIDE.U32 R4, R9, 0x4, R6 ;  /* 0x0000000409047825 */ /* 0x004fc800078e0006 */
[----:B------:R-:W-:Y:S01]  /*0660*/  IMAD.MOV R6, RZ, RZ, -R13 ;  /* 0x000000ffff067224 */ /* 0x000fe200078e0a0d */
[----:B0-----:R-:W-:-:S04]  /*0670*/  IADD3 R4, P0, PT, R4, UR4, RZ ;  /* 0x0000000404047c10 */ /* 0x001fc8000ff1e0ff */
[----:B------:R-:W-:-:S09]  /*0680*/  IADD3.X R5, PT, PT, R5, UR5, RZ, P0, !PT ;  /* 0x0000000505057c10 */ /* 0x000fd200087fe4ff */
.L_x_4:
[----:B------:R-:W-:Y:S01]  /*0690*/  IADD3 R6, PT, PT, R6, 0x1, RZ ;  /* 0x0000000106067810 */ /* 0x000fe20007ffe0ff */
[----:B------:R0:W-:Y:S03]  /*06a0*/  STG.E desc[UR6][R4.64], RZ ;  /* 0x000000ff04007986 */ /* 0x0001e6000c101906 */
[----:B------:R-:W-:Y:S02]  /*06b0*/  ISETP.NE.AND P0, PT, R6, RZ, PT ;  /* 0x000000ff0600720c */ /* 0x000fe40003f05270 */
[----:B0-----:R-:W-:-:S05]  /*06c0*/  IADD3 R4, P1, PT, R4, 0x4, RZ ;  /* 0x0000000404047810 */ /* 0x001fca0007f3e0ff */
[----:B------:R-:W-:-:S06]  /*06d0*/  IMAD.X R5, RZ, RZ, R5, P1 ;  /* 0x000000ffff057224 */ /* 0x000fcc00008e0605 */
[----:B------:R-:W-:Y:S05]  /*06e0*/  @P0 BRA `(.L_x_4) ;  /* 0xfffffffc00e80947 */ /* 0x000fea000383ffff */
.L_x_0:
[----:B------:R-:W3:Y:S02]  /*06f0*/  LDC R7, c[0x0][0x38c] ;  /* 0x0000e300ff077b82 */ /* 0x000ee40000000800 */
[----:B---3--:R-:W-:-:S13]  /*0700*/  ISETP.GE.AND P0, PT, R7, 0x1, PT ;  /* 0x000000010700780c */ /* 0x008fda0003f06270 */
[----:B------:R-:W-:Y:S05]  /*0710*/  @!P0 EXIT ;  /* 0x000000000000894d */ /* 0x000fea0003800000 */
[C---:B------:R-:W-:Y:S01]  /*0720*/  ISETP.GE.U32.AND P0, PT, R7.reuse, 0x8, PT ;  /* 0x000000080700780c */ /* 0x040fe20003f06070 */
[----:B------:R-:W-:Y:S01]  /*0730*/  IMAD R0, R0, R7, RZ ;  /* 0x0000000700007224 */ /* 0x000fe200078e02ff */
[----:B------:R-:W-:Y:S01]  /*0740*/  LOP3.LUT R12, R7, 0x7, RZ, 0xc0, !PT ;  /* 0x00000007070c7812 */ /* 0x000fe200078ec0ff */
[----:B012---:R-:W-:-:S10]  /*0750*/  IMAD.MOV.U32 R5, RZ, RZ, RZ ;  /* 0x000000ffff057224 */ /* 0x007fd400078e00ff */
[----:B------:R-:W-:Y:S05]  /*0760*/  @!P0 BRA `(.L_x_5) ;  /* 0x0000001000548947 */ /* 0x000fea0003800000 */
[----:B------:R-:W0:Y:S01]  /*0770*/  LDC R4, c[0x0][0x390] ;  /* 0x0000e400ff047b82 */ /* 0x000e220000000800 */
[----:B------:R-:W1:Y:S01]  /*0780*/  LDCU.64 UR4, c[0x0][0x380] ;  /* 0x00007000ff0477ac */ /* 0x000e620008000a00 */
[----:B------:R-:W-:Y:S01]  /*0790*/  LOP3.LUT R5, R7, 0x7ffffff8, RZ, 0xc0, !PT ;  /* 0x7ffffff807057812 */ /* 0x000fe200078ec0ff */
[----:B------:R-:W-:Y:S01]  /*07a0*/  IMAD.MOV.U32 R8, RZ, RZ, RZ ;  /* 0x000000ffff087224 */ /* 0x000fe200078e00ff */
[----:B------:R-:W-:Y:S01]  /*07b0*/  MOV R9, R0 ;  /* 0x0000000000097202 */ /* 0x000fe20000000f00 */
[----:B-1----:R-:W-:-:S04]  /*07c0*/  UIADD3 UR4, UP0, UPT, UR4, 0x10, URZ ;  /* 0x0000001004047890 */ /* 0x002fc8000ff1e0ff */
[----:B------:R-:W-:-:S12]  /*07d0*/  UIADD3.X UR5, UPT, UPT, URZ, UR5, URZ, UP0, !UPT ;  /* 0x00000005ff057290 */ /* 0x000fd800087fe4ff */
.L_x_22:
[----:B--2---:R-:W-:Y:S02]  /*07e0*/  IMAD.U32 R6, RZ, RZ, UR4 ;  /* 0x00000004ff067e24 */ /* 0x004fe4000f8e00ff */
[----:B------:R-:W-:Y:S02]  /*07f0*/  IMAD.U32 R7, RZ, RZ, UR5 ;  /* 0x00000005ff077e24 */ /* 0x000fe4000f8e00ff */
[----:B------:R-:W-:-:S05]  /*0800*/  IMAD.WIDE R6, R9, 0x4, R6 ;  /* 0x0000000409067825 */ /* 0x000fca00078e0206 */
[----:B-1----:R-:W2:Y:S01]  /*0810*/  LDG.E R10, desc[UR6][R6.64+-0x10] ;  /* 0xfffff006060a7981 */ /* 0x002ea2000c1e1900 */
[----:B------:R-:W-:Y:S01]  /*0820*/  BSSY.RECONVERGENT B0, `(.L_x_6) ;  /* 0x000001e000007945 */ /* 0x000fe20003800200 */
[----:B--2---:R-:W-:-:S13]  /*0830*/  ISETP.NE.AND P0, PT, R10, RZ, PT ;  /* 0x000000ff0a00720c */ /* 0x004fda0003f05270 */
[----:B------:R-:W-:Y:S05]  /*0840*/  @!P0 BRA `(.L_x_7) ;  /* 0x00000000006c8947 */ /* 0x000fea0003800000 */
[----:B0-----:R-:W-:Y:S01]  /*0850*/  IABS R16, R4 ;  /* 0x0000000400107213 */ /* 0x001fe20000000000 */
[----:B------:R-:W-:Y:S01]  /*0860*/  IMAD.MOV.U32 R10, RZ, RZ, RZ ;  /* 0x000000ffff0a7224 */ /* 0x000fe200078e00ff */
[----:B------:R-:W-:Y:S02]  /*0870*/  IABS R14, R8 ;  /* 0x00000008000e7213 */ /* 0x000fe40000000000 */
[----:B------:R-:W0:Y:S08]  /*0880*/  I2F.RP R13, R16 ;  /* 0x00000010000d7306 */ /* 0x000e300000209400 */
[----:B0-----:R-:W0:Y:S02]  /*0890*/  MUFU.RCP R13, R13 ;  /* 0x0000000d000d7308 */ /* 0x001e240000001000 */
[----:B0-----:R-:W-:-:S02]  /*08a0*/  VIADD R15, R13, 0xffffffe ;  /* 0x0ffffffe0d0f7836 */ /* 0x001fc40000000000 */
[----:B------:R-:W-:-:S04]  /*08b0*/  HFMA2 R13, -RZ, RZ, 0, 5.9604644775390625e-08 ;  /* 0x00000001ff0d7431 */ /* 0x000fc800000001ff */
[----:B------:R-:W0:Y:S02]  /*08c0*/  F2I.FTZ.U32.TRUNC.NTZ R11, R15 ;  /* 0x0000000f000b7305 */ /* 0x000e24000021f000 */
[----:B0-----:R-:W-:-:S05]  /*08d0*/  IADD3 R17, PT, PT, RZ, -R11, RZ ;  /* 0x8000000bff117210 */ /* 0x001fca0007ffe0ff */
[----:B------:R-:W-:-:S04]  /*08e0*/  IMAD R17, R17, R16, RZ ;  /* 0x0000001011117224 */ /* 0x000fc800078e02ff */
[----:B------:R-:W-:-:S04]  /*08f0*/  IMAD.HI.U32 R10, R11, R17, R10 ;  /* 0x000000110b0a7227 */ /* 0x000fc800078e000a */
[----:B------:R-:W-:-:S04]  /*0900*/  IMAD.MOV.U32 R11, RZ, RZ, R14 ;  /* 0x000000ffff0b7224 */ /* 0x000fc800078e000e */
[----:B------:R-:W-:-:S04]  /*0910*/  IMAD.HI.U32 R10, R10, R11, RZ ;  /* 0x0000000b0a0a7227 */ /* 0x000fc800078e00ff */
[----:B------:R-:W-:-:S04]  /*0920*/  IMAD.MOV R14, RZ, RZ, -R10 ;  /* 0x000000ffff0e7224 */ /* 0x000fc800078e0a0a */
[----:B------:R-:W-:-:S05]  /*0930*/  IMAD R11, R16, R14, R11 ;  /* 0x0000000e100b7224 */ /* 0x000fca00078e020b */
[----:B------:R-:W-:-:S13]  /*0940*/  ISETP.GT.U32.AND P2, PT, R16, R11, PT ;  /* 0x0000000b1000720c */ /* 0x000fda0003f44070 */
[-C--:B------:R-:W-:Y:S01]  /*0950*/  @!P2 IADD3 R11, PT, PT, R11, -R16.reuse, RZ ;  /* 0x800000100b0ba210 */ /* 0x080fe20007ffe0ff */
[----:B------:R-:W-:Y:S01]  /*0960*/  @!P2 VIADD R10, R10, 0x1 ;  /* 0x000000010a0aa836 */ /* 0x000fe20000000000 */
[----:B------:R-:W-:Y:S02]  /*0970*/  ISETP.NE.AND P2, PT, R4, RZ, PT ;  /* 0x000000ff0400720c */ /* 0x000fe40003f45270 */
[----:B------:R-:W-:Y:S02]  /*0980*/  ISETP.GE.U32.AND P1, PT, R11, R16, PT ;  /* 0x000000100b00720c */ /* 0x000fe40003f26070 */
[----:B------:R-:W-:-:S04]  /*0990*/  LOP3.LUT R11, R8, R4, RZ, 0x3c, !PT ;  /* 0x00000004080b7212 */ /* 0x000fc800078e3cff */
[----:B------:R-:W-:-:S07]  /*09a0*/  ISETP.GE.AND P0, PT, R11, RZ, PT ;  /* 0x000000ff0b00720c */ /* 0x000fce0003f06270 */
[----:B------:R-:W-:-:S06]  /*09b0*/  @P1 VIADD R10, R10, 0x1 ;  /* 0x000000010a0a1836 */ /* 0x000fcc0000000000 */
[----:B------:R-:W-:Y:S01]  /*09c0*/  @!P0 IMAD.MOV R10, RZ, RZ, -R10 ;  /* 0x000000ffff0a8224 */ /* 0x000fe200078e0a0a */
[----:B------:R-:W-:-:S05]  /*09d0*/  @!P2 LOP3.LUT R10, RZ, R4, RZ, 0x33, !PT ;  /* 0x00000004ff0aa212 */ /* 0x000fca00078e33ff */
[----:B------:R-:W-:-:S05]  /*09e0*/  IMAD.WIDE R10, R10, 0x4, R2 ;  /* 0x000000040a0a7825 */ /* 0x000fca00078e0202 */
[----:B------:R1:W-:Y:S02]  /*09f0*/  STG.E desc[UR6][R10.64], R13 ;  /* 0x0000000d0a007986 */ /* 0x0003e4000c101906 */
.L_x_7:
[----:B------:R-:W-:Y:S05]  /*0a00*/  BSYNC.RECONVERGENT B0 ;  /* 0x0000000000007941 */ /* 0x000fea0003800200 */
.L_x_6:
[----:B-1----:R-:W2:Y:S01]  /*0a10*/  LDG.E R10, desc[UR6][R6.64+-0xc] ;  /* 0xfffff406060a7981 */ /* 0x002ea2000c1e1900 */
[----:B------:R-:W-:Y:S01]  /*0a20*/  BSSY.RECONVERGENT B0, `(.L_x_8) ;  /* 0x000001f000007945 */ /* 0x000fe20003800200 */
[----:B--2---:R-:W-:-:S13]  /*0a30*/  ISETP.NE.AND P0, PT, R10, RZ, PT ;  /* 0x000000ff0a00720c */ /* 0x004fda0003f05270 */
[----:B------:R-:W-:Y:S05]  /*0a40*/  @!P0 BRA `(.L_x_9) ;  /* 0x0000000000708947 */ /* 0x000fea0003800000 */
[----:B0-----:R-:W-:Y:S01]  /*0a50*/  IABS R16, R4 ;  /* 0x0000000400107213 */ /* 0x001fe20000000000 */
[----:B------:R-:W-:Y:S01]  /*0a60*/  VIADD R13, R8, 0x1 ;  /* 0x00000001080d7836 */ /* 0x000fe20000000000 */
[----:B------:R-:W-:Y:S02]  /*0a70*/  MOV R10, RZ ;  /* 0x000000ff000a7202 */ /* 0x000fe40000000f00 */
[----:B------:R-:W0:Y:S02]  /*0a80*/  I2F.RP R14, R16 ;  /* 0x00000010000e7306 */ /* 0x000e240000209400 */
[----:B------:R-:W-:-:S06]  /*0a90*/  IABS R18, R13 ;  /* 0x0000000d00127213 */ /* 0x000fcc0000000000 */
[----:B0-----:R-:W0:Y:S02]  /*0aa0*/  MUFU.RCP R14, R14 ;  /* 0x0000000e000e7308 */ /* 0x001e240000001000 */
[----:B0-----:R-:W-:-:S06]  /*0ab0*/  VIADD R15, R14, 0xffffffe ;  /* 0x0ffffffe0e0f7836 */ /* 0x001fcc0000000000 */
[----:B------:R-:W0:Y:S02]  /*0ac0*/  F2I.FTZ.U32.TRUNC.NTZ R11, R15 ;  /* 0x0000000f000b7305 */ /* 0x000e24000021f000 */
[----:B0-----:R-:W-:-:S04]  /*0ad0*/  IMAD.MOV R17, RZ, RZ, -R11 ;  /* 0x000000ffff117224 */ /* 0x001fc800078e0a0b */
[----:B------:R-:W-:-:S04]  /*0ae0*/  IMAD R17, R17, R16, RZ ;  /* 0x0000001011117224 */ /* 0x000fc800078e02ff */
[----:B------:R-:W-:-:S04]  /*0af0*/  IMAD.HI.U32 R10, R11, R17, R10 ;  /* 0x000000110b0a7227 */ /* 0x000fc800078e000a */
[----:B------:R-:W-:-:S04]  /*0b00*/  IMAD.MOV.U32 R11, RZ, RZ, R18 ;  /* 0x000000ffff0b7224 */ /* 0x000fc800078e0012 */
[----:B------:R-:W-:-:S04]  /*0b10*/  IMAD.HI.U32 R10, R10, R11, RZ ;  /* 0x0000000b0a0a7227 */ /* 0x000fc800078e00ff */
[----:B------:R-:W-:-:S04]  /*0b20*/  IMAD.MOV R14, RZ, RZ, -R10 ;  /* 0x000000ffff0e7224 */ /* 0x000fc800078e0a0a */
[----:B------:R-:W-:-:S05]  /*0b30*/  IMAD R11, R16, R14, R11 ;  /* 0x0000000e100b7224 */ /* 0x000fca00078e020b */
[----:B------:R-:W-:-:S13]  /*0b40*/  ISETP.GT.U32.AND P2, PT, R16, R11, PT ;  /* 0x0000000b1000720c */ /* 0x000fda0003f44070 */
[----:B------:R-:W-:Y:S01]  /*0b50*/  @!P2 IMAD.IADD R11, R11, 0x1, -R16 ;  /* 0x000000010b0ba824 */ /* 0x000fe200078e0a10 */
[----:B------:R-:W-:Y:S02]  /*0b60*/  @!P2 IADD3 R10, PT, PT, R10, 0x1, RZ ;  /* 0x000000010a0aa810 */ /* 0x000fe40007ffe0ff */
[----:B------:R-:W-:Y:S02]  /*0b70*/  ISETP.NE.AND P2, PT, R4, RZ, PT ;  /* 0x000000ff0400720c */ /* 0x000fe40003f45270 */
[----:B------:R-:W-:Y:S02]  /*0b80*/  ISETP.GE.U32.AND P1, PT, R11, R16, PT ;  /* 0x000000100b00720c */ /* 0x000fe40003f26070 */
[----:B------:R-:W-:Y:S01]  /*0b90*/  LOP3.LUT R11, R13, R4, RZ, 0x3c, !PT ;  /* 0x000000040d0b7212 */ /* 0x000fe200078e3cff */
[----:B------:R-:W-:-:S03]  /*0ba0*/  IMAD.MOV.U32 R13, RZ, RZ, 0x1 ;  /* 0x00000001ff0d7424 */ /* 0x000fc600078e00ff */
[----:B------:R-:W-:-:S07]  /*0bb0*/  ISETP.GE.AND P0, PT, R11, RZ, PT ;  /* 0x000000ff0b00720c */ /* 0x000fce0003f06270 */
[----:B------:R-:W-:-:S06]  /*0bc0*/  @P1 VIADD R10, R10, 0x1 ;  /* 0x000000010a0a1836 */ /* 0x000fcc0000000000 */
[----:B------:R-:W-:Y:S01]  /*0bd0*/  @!P0 IMAD.MOV R10, RZ, RZ, -R10 ;  /* 0x000000ffff0a8224 */ /* 0x000fe200078e0a0a */
[----:B------:R-:W-:-:S05]  /*0be0*/  @!P2 LOP3.LUT R10, RZ, R4, RZ, 0x33, !PT ;  /* 0x00000004ff0aa212 */ /* 0x000fca00078e33ff */
[----:B------:R-:W-:-:S05]  /*0bf0*/  IMAD.WIDE R10, R10, 0x4, R2 ;  /* 0x000000040a0a7825 */ /* 0x000fca00078e0202 */
[----:B------:R1:W-:Y:S02]  /*0c00*/  STG.E desc[UR6][R10.64], R13 ;  /* 0x0000000d0a007986 */ /* 0x0003e4000c101906 */
.L_x_9:
[----:B------:R-:W-:Y:S05]  /*0c10*/  BSYNC.RECONVERGENT B0 ;  /* 0x0000000000007941 */ /* 0x000fea0003800200 */
.L_x_8:
[----:B-1----:R-:W2:Y:S01]  /*0c20*/  LDG.E R10, desc[UR6][R6.64+-0x8] ;  /* 0xfffff806060a7981 */ /* 0x002ea2000c1e1900 */
[----:B------:R-:W-:Y:S01]  /*0c30*/  BSSY.RECONVERGENT B0, `(.L_x_10) ;  /* 0x000001f000007945 */ /* 0x000fe20003800200 */
[----:B--2---:R-:W-:-:S13]  /*0c40*/  ISETP.NE.AND P0, PT, R10, RZ, PT ;  /* 0x000000ff0a00720c */ /* 0x004fda0003f05270 */
[----:B------:R-:W-:Y:S05]  /*0c50*/  @!P0 BRA `(.L_x_11) ;  /* 0x0000000000708947 */ /* 0x000fea0003800000 */
[----:B0-----:R-:W-:Y:S01]  /*0c60*/  IABS R16, R4 ;  /* 0x0000000400107213 */ /* 0x001fe20000000000 */
[----:B------:R-:W-:Y:S02]  /*0c70*/  VIADD R13, R8, 0x2 ;  /* 0x00000002080d7836 */ /* 0x000fe40000000000 */
[----:B------:R-:W-:Y:S01]  /*0c80*/  IMAD.MOV.U32 R10, RZ, RZ, RZ ;  /* 0x000000ffff0a7224 */ /* 0x000fe200078e00ff */
[----:B------:R-:W0:Y:S02]  /*0c90*/  I2F.RP R14, R16 ;  /* 0x00000010000e7306 */ /* 0x000e240000209400 */
[----:B------:R-:W-:-:S06]  /*0ca0*/  IABS R18, R13 ;  /* 0x0000000d00127213 */ /* 0x000fcc0000000000 */
[----:B0-----:R-:W0:Y:S02]  /*0cb0*/  MUFU.RCP R14, R14 ;  /* 0x0000000e000e7308 */ /* 0x001e240000001000 */
[----:B0-----:R-:W-:-:S06]  /*0cc0*/  IADD3 R15, PT, PT, R14, 0xffffffe, RZ ;  /* 0x0ffffffe0e0f7810 */ /* 0x001fcc0007ffe0ff */
[----:B------:R-:W0:Y:S02]  /*0cd0*/  F2I.FTZ.U32.TRUNC.NTZ R11, R15 ;  /* 0x0000000f000b7305 */ /* 0x000e24000021f000 */
[----:B0-----:R-:W-:-:S04]  /*0ce0*/  IMAD.MOV R17, RZ, RZ, -R11 ;  /* 0x000000ffff117224 */ /* 0x001fc800078e0a0b */
[----:B------:R-:W-:-:S04]  /*0cf0*/  IMAD R17, R17, R16, RZ ;  /* 0x0000001011117224 */ /* 0x000fc800078e02ff */
[----:B------:R-:W-:Y:S01]  /*0d00*/  IMAD.HI.U32 R10, R11, R17, R10 ;  /* 0x000000110b0a7227 */ /* 0x000fe200078e000a */
[----:B------:R-:W-:-:S05]  /*0d10*/  MOV R11, R18 ;  /* 0x00000012000b7202 */ /* 0x000fca0000000f00 */
[----:B------:R-:W-:-:S04]  /*0d20*/  IMAD.HI.U32 R10, R10, R11, RZ ;  /* 0x0000000b0a0a7227 */ /* 0x000fc800078e00ff */
[----:B------:R-:W-:-:S04]  /*0d30*/  IMAD.MOV R14, RZ, RZ, -R10 ;  /* 0x000000ffff0e7224 */ /* 0x000fc800078e0a0a */
[----:B------:R-:W-:-:S05]  /*0d40*/  IMAD R11, R16, R14, R11 ;  /* 0x0000000e100b7224 */ /* 0x000fca00078e020b */
[----:B------:R-:W-:-:S13]  /*0d50*/  ISETP.GT.U32.AND P2, PT, R16, R11, PT ;  /* 0x0000000b1000720c */ /* 0x000fda0003f44070 */
[----:B------:R-:W-:Y:S02]  /*0d60*/  @!P2 IMAD.IADD R11, R11, 0x1, -R16 ;  /* 0x000000010b0ba824 */ /* 0x000fe400078e0a10 */
[----:B------:R-:W-:Y:S01]  /*0d70*/  @!P2 VIADD R10, R10, 0x1 ;  /* 0x000000010a0aa836 */ /* 0x000fe20000000000 */
[----:B------:R-:W-:Y:S02]  /*0d80*/  ISETP.NE.AND P2, PT, R4, RZ, PT ;  /* 0x000000ff0400720c */ /* 0x000fe40003f45270 */
[----:B------:R-:W-:Y:S02]  /*0d90*/  ISETP.GE.U32.AND P1, PT, R11, R16, PT ;  /* 0x000000100b00720c */ /* 0x000fe40003f26070 */
[----:B------:R-:W-:Y:S01]  /*0da0*/  LOP3.LUT R11, R13, R4, RZ, 0x3c, !PT ;  /* 0x000000040d0b7212 */ /* 0x000fe200078e3cff */
[----:B------:R-:W-:-:S03]  /*0db0*/  IMAD.MOV.U32 R13, RZ, RZ, 0x1 ;  /* 0x00000001ff0d7424 */ /* 0x000fc600078e00ff */
[----:B------:R-:W-:-:S07]  /*0dc0*/  ISETP.GE.AND P0, PT, R11, RZ, PT ;  /* 0x000000ff0b00720c */ /* 0x000fce0003f06270 */
[----:B------:R-:W-:-:S06]  /*0dd0*/  @P1 IADD3 R10, PT, PT, R10, 0x1, RZ ;  /* 0x000000010a0a1810 */ /* 0x000fcc0007ffe0ff */
[----:B------:R-:W-:Y:S01]  /*0de0*/  @!P0 IMAD.MOV R10, RZ, RZ, -R10 ;  /* 0x000000ffff0a8224 */ /* 0x000fe200078e0a0a */
[----:B------:R-:W-:-:S05]  /*0df0*/  @!P2 LOP3.LUT R10, RZ, R4, RZ, 0x33, !PT ;  /* 0x00000004ff0aa212 */ /* 0x000fca00078e33ff */
[----:B------:R-:W-:-:S05]  /*0e00*/  IMAD.WIDE R10, R10, 0x4, R2 ;  /* 0x000000040a0a7825 */ /* 0x000fca00078e0202 */
[----:B------:R1:W-:Y:S02]  /*0e10*/  STG.E desc[UR6][R10.64], R13 ;  /* 0x0000000d0a007986 */ /* 0x0003e4000c101906 */
.L_x_11:
[----:B------:R-:W-:Y:S05]  /*0e20*/  BSYNC.RECONVERGENT B0 ;  /* 0x0000000000007941 */ /* 0x000fea0003800200 */
.L_x_10:
        /* <DEDUP_REMOVED lines=10> */
[----:B0-----:R-:W-:-:S06]  /*0ed0*/  VIADD R15, R14, 0xffffffe ;  /* 0x0ffffffe0e0f7836 */ /* 0x001fcc0000000000 */
[----:B------:R-:W0:Y:S02]  /*0ee0*/  F2I.FTZ.U32.TRUNC.NTZ R11, R15 ;  /* 0x0000000f000b7305 */ /* 0x000e24000021f000 */
[----:B0-----:R-:W-:-:S05]  /*0ef0*/  IADD3 R17, PT, PT, RZ, -R11, RZ ;  /* 0x8000000bff117210 */ /* 0x001fca0007ffe0ff */
[----:B------:R-:W-:-:S04]  /*0f00*/  IMAD R17, R17, R16, RZ ;  /* 0x0000001011117224 */ /* 0x000fc800078e02ff */
[----:B------:R-:W-:-:S04]  /*0f10*/  IMAD.HI.U32 R10, R11, R17, R10 ;  /* 0x000000110b0a7227 */ /* 0x000fc800078e000a */
[----:B------:R-:W-:-:S04]  /*0f20*/  IMAD.MOV.U32 R11, RZ, RZ, R18 ;  /* 0x000000ffff0b7224 */ /* 0x000fc800078e0012 */
        /* <DEDUP_REMOVED lines=11> */
[----:B------:R-:W-:-:S06]  /*0fe0*/  @P1 VIADD R10, R10, 0x1 ;  /* 0x000000010a0a1836 */ /* 0x000fcc0000000000 */
[----:B------:R-:W-:Y:S02]  /*0ff0*/  @!P0 IADD3 R10, PT, PT, -R10, RZ, RZ ;  /* 0x000000ff0a0a8210 */ /* 0x000fe40007ffe1ff */
[----:B------:R-:W-:-:S05]  /*1000*/  @!P2 LOP3.LUT R10, RZ, R4, RZ, 0x33, !PT ;  /* 0x00000004ff0aa212 */ /* 0x000fca00078e33ff */
[----:B------:R-:W-:-:S05]  /*1010*/  IMAD.WIDE R10, R10, 0x4, R2 ;  /* 0x000000040a0a7825 */ /* 0x000fca00078e0202 */
[----:B------:R1:W-:Y:S02]  /*1020*/  STG.E desc[UR6][R10.64], R13 ;  /* 0x0000000d0a007986 */ /* 0x0003e4000c101906 */
.L_x_13:
[----:B------:R-:W-:Y:S05]  /*1030*/  BSYNC.RECONVERGENT B0 ;  /* 0x0000000000007941 */ /* 0x000fea0003800200 */
.L_x_12:
[----:B-1----:R-:W2:Y:S01]  /*1040*/  LDG.E R10, desc[UR6][R6.64] ;  /* 0x00000006060a7981 */ /* 0x002ea2000c1e1900 */
[----:B------:R-:W-:Y:S01]  /*1050*/  BSSY.RECONVERGENT B0, `(.L_x_14) ;  /* 0x000001f000007945 */ /* 0x000fe20003800200 */
[----:B--2---:R-:W-:-:S13]  /*1060*/  ISETP.NE.AND P0, PT, R10, RZ, PT ;  /* 0x000000ff0a00720c */ /* 0x004fda0003f05270 */
[----:B------:R-:W-:Y:S05]  /*1070*/  @!P0 BRA `(.L_x_15) ;  /* 0x0000000000708947 */ /* 0x000fea0003800000 */
[----:B0-----:R-:W-:Y:S01]  /*1080*/  IABS R16, R4 ;  /* 0x0000000400107213 */ /* 0x001fe20000000000 */
[----:B------:R-:W-:Y:S01]  /*1090*/  IMAD.MOV.U32 R10, RZ, RZ, RZ ;  /* 0x000000ffff0a7224 */ /* 0x000fe200078e00ff */
[----:B------:R-:W-:Y:S02]  /*10a0*/  IADD3 R13, PT, PT, R8, 0x4, RZ ;  /* 0x00000004080d7810 */ /* 0x000fe40007ffe0ff */
        /* <DEDUP_REMOVED lines=17> */
[----:B------:R-:W-:Y:S01]  /*11c0*/  LOP3.LUT R11, R13, R4, RZ, 0x3c, !PT ;  /* 0x000000040d0b7212 */ /* 0x000fe200078e3cff */
[----:B------:R-:W-:-:S03]  /*11d0*/  HFMA2 R13, -RZ, RZ, 0, 5.9604644775390625e-08 ;  /* 0x00000001ff0d7431 */ /* 0x000fc600000001ff */
[----:B------:R-:W-:-:S07]  /*11e0*/  ISETP.GE.AND P0, PT, R11, RZ, PT ;  /* 0x000000ff0b00720c */ /* 0x000fce0003f06270 */
[----:B------:R-:W-:-:S06]  /*11f0*/  @P1 VIADD R10, R10, 0x1 ;  /* 0x000000010a0a1836 */ /* 0x000fcc0000000000 */
[----:B------:R-:W-:Y:S01]  /*1200*/  @!P0 IMAD.MOV R10, RZ, RZ, -R10 ;  /* 0x000000ffff0a8224 */ /* 0x000fe200078e0a0a */
[----:B------:R-:W-:-:S05]  /*1210*/  @!P2 LOP3.LUT R10, RZ, R4, RZ, 0x33, !PT ;  /* 0x00000004ff0aa212 */ /* 0x000fca00078e33ff */
[----:B------:R-:W-:-:S05]  /*1220*/  IMAD.WIDE R10, R10, 0x4, R2 ;  /* 0x000000040a0a7825 */ /* 0x000fca00078e0202 */
[----:B------:R1:W-:Y:S02]  /*1230*/  STG.E desc[UR6][R10.64], R13 ;  /* 0x0000000d0a007986 */ /* 0x0003e4000c101906 */
.L_x_15:
[----:B------:R-:W-:Y:S05]  /*1240*/  BSYNC.RECONVERGENT B0 ;  /* 0x0000000000007941 */ /* 0x000fea0003800200 */
.L_x_14:
        /* <DEDUP_REMOVED lines=32> */
.L_x_17:
[----:B------:R-:W-:Y:S05]  /*1450*/  BSYNC.RECONVERGENT B0 ;  /* 0x0000000000007941 */ /* 0x000fea0003800200 */
.L_x_16:
        /* <DEDUP_REMOVED lines=32> */
.L_x_19:
[----:B------:R-:W-:Y:S05]  /*1660*/  BSYNC.RECONVERGENT B0 ;  /* 0x0000000000007941 */ /* 0x000fea0003800200 */
.L_x_18:
[----:B------:R-:W2:Y:S01]  /*1670*/  LDG.E R6, desc[UR6][R6.64+0xc] ;  /* 0x00000c0606067981 */ /* 0x000ea2000c1e1900 */
[----:B------:R-:W-:Y:S01]  /*1680*/  BSSY.RECONVERGENT B0, `(.L_x_20) ;  /* 0x000001f000007945 */ /* 0x000fe20003800200 */
[----:B--2---:R-:W-:-:S13]  /*1690*/  ISETP.NE.AND P0, PT, R6, RZ, PT ;  /* 0x000000ff0600720c */ /* 0x004fda0003f05270 */
[----:B------:R-:W-:Y:S05]  /*16a0*/  @!P0 BRA `(.L_x_21) ;  /* 0x0000000000708947 */ /* 0x000fea0003800000 */
[----:B0-----:R-:W-:Y:S01]  /*16b0*/  IABS R14, R4 ;  /* 0x00000004000e7213 */ /* 0x001fe20000000000 */
[----:B-1----:R-:W-:Y:S02]  /*16c0*/  VIADD R11, R8, 0x7 ;  /* 0x00000007080b7836 */ /* 0x002fe40000000000 */
        /* <DEDUP_REMOVED lines=26> */
.L_x_21:
[----:B------:R-:W-:Y:S05]  /*1870*/  BSYNC.RECONVERGENT B0 ;  /* 0x0000000000007941 */ /* 0x000fea0003800200 */
.L_x_20:
[----:B------:R-:W-:Y:S01]  /*1880*/  IADD3 R8, PT, PT, R8, 0x8, RZ ;  /* 0x0000000808087810 */ /* 0x000fe20007ffe0ff */
[----:B------:R-:W-:-:S03]  /*1890*/  VIADD R9, R9, 0x8 ;  /* 0x0000000809097836 */ /* 0x000fc60000000000 */
[----:B------:R-:W-:-:S13]  /*18a0*/  ISETP.NE.AND P0, PT, R8, R5, PT ;  /* 0x000000050800720c */ /* 0x000fda0003f05270 */
[----:B------:R-:W-:Y:S05]  /*18b0*/  @P0 BRA `(.L_x_22) ;  /* 0xffffffec00c80947 */ /* 0x000fea000383ffff */
.L_x_5:
[----:B------:R-:W-:-:S13]  /*18c0*/  ISETP.NE.AND P0, PT, R12, RZ, PT ;  /* 0x000000ff0c00720c */ /* 0x000fda0003f05270 */
[----:B------:R-:W-:Y:S05]  /*18d0*/  @!P0 EXIT ;  /* 0x000000000000894d */ /* 0x000fea0003800000 */
[----:B0-----:R-:W1:Y:S01]  /*18e0*/  LDC R4, c[0x0][0x38c] ;  /* 0x0000e300ff047b82 */ /* 0x001e620000000800 */
[----:B------:R-:W-:Y:S02]  /*18f0*/  ISETP.GE.U32.AND P0, PT, R12, 0x4, PT ;  /* 0x000000040c00780c */ /* 0x000fe40003f06070 */
[----:B-1----:R-:W-:-:S11]  /*1900*/  LOP3.LUT R10, R4, 0x3, RZ, 0xc0, !PT ;  /* 0x00000003040a7812 */ /* 0x002fd600078ec0ff */
[----:B------:R-:W-:Y:S05]  /*1910*/  @!P0 BRA `(.L_x_23) ;  /* 0x00000008002c8947 */ /* 0x000fea0003800000 */
[----:B--2---:R-:W0:Y:S01]  /*1920*/  LDC.64 R6, c[0x0][0x380] ;  /* 0x0000e000ff067b82 */ /* 0x004e220000000a00 */
[----:B------:R-:W-:-:S04]  /*1930*/  IMAD.IADD R9, R0, 0x1, R5 ;  /* 0x0000000100097824 */ /* 0x000fc800078e0205 */
[----:B0-----:R-:W-:-:S05]  /*1940*/  IMAD.WIDE R6, R9, 0x4, R6 ;  /* 0x0000000409067825 */ /* 0x001fca00078e0206 */
[----:B------:R-:W2:Y:S01]  /*1950*/  LDG.E R8, desc[UR6][R6.64] ;  /* 0x0000000606087981 */ /* 0x000ea2000c1e1900 */
[----:B------:R-:W-:Y:S01]  /*1960*/  BSSY.RECONVERGENT B0, `(.L_x_24) ;  /* 0x000001f000007945 */ /* 0x000fe20003800200 */
[----:B--2---:R-:W-:-:S13]  /*1970*/  ISETP.NE.AND P0, PT, R8, RZ, PT ;  /* 0x000000ff0800720c */ /* 0x004fda0003f05270 */
[----:B------:R-:W-:Y:S05]  /*1980*/  @!P0 BRA `(.L_x_25) ;  /* 0x0000000000708947 */ /* 0x000fea0003800000 */
[----:B------:R-:W0:Y:S01]  /*1990*/  LDC R14, c[0x0][0x390] ;  /* 0x0000e400ff0e7b82 */ /* 0x000e220000000800 */
[----:B------:R-:W-:Y:S01]  /*19a0*/  IMAD.MOV.U32 R8, RZ, RZ, RZ ;  /* 0x000000ffff087224 */ /* 0x000fe200078e00ff */
[----:B------:R-:W-:Y:S02]  /*19b0*/  IABS R12, R5 ;  /* 0x00000005000c7213 */ /* 0x000fe40000000000 */
[----:B0-----:R-:W-:-:S04]  /*19c0*/  IABS R16, R14 ;  /* 0x0000000e00107213 */ /* 0x001fc80000000000 */
[----:B------:R-:W0:Y:S08]  /*19d0*/  I2F.RP R11, R16 ;  /* 0x00000010000b7306 */ /* 0x000e300000209400 */
[----:B0-----:R-:W0:Y:S02]  /*19e0*/  MUFU.RCP R11, R11 ;  /* 0x0000000b000b7308 */ /* 0x001e240000001000 */
[----:B0-----:R-:W-:Y:S01]  /*19f0*/  IADD3 R13, PT, PT, R11, 0xffffffe, RZ ;  /* 0x0ffffffe0b0d7810 */ /* 0x001fe20007ffe0ff */
[----:B------:R-:W-:-:S05]  /*1a00*/  HFMA2 R11, -RZ, RZ, 0, 5.9604644775390625e-08 ;  /* 0x00000001ff0b7431 */ /* 0x000fca00000001ff */
        /* <DEDUP_REMOVED lines=20> */
.L_x_25:
[----:B------:R-:W-:Y:S05]  /*1b50*/  BSYNC.RECONVERGENT B0 ;  /* 0x0000000000007941 */ /* 0x000fea0003800200 */
.L_x_24:
[----:B0-----:R-:W2:Y:S01]  /*1b60*/  LDG.E R8, desc[UR6][R6.64+0x4] ;  /* 0x0000040606087981 */ /* 0x001ea2000c1e1900 */
[----:B------:R-:W-:Y:S01]  /*1b70*/  BSSY.RECONVERGENT B0, `(.L_x_26) ;  /* 0x0000020000007945 */ /* 0x000fe20003800200 */
[----:B--2---:R-:W-:-:S13]  /*1b80*/  ISETP.NE.AND P0, PT, R8, RZ, PT ;  /* 0x000000ff0800720c */ /* 0x004fda0003f05270 */
[----:B------:R-:W-:Y:S05]  /*1b90*/  @!P0 BRA `(.L_x_27) ;  /* 0x0000000000748947 */ /* 0x000fea0003800000 */
[----:B------:R-:W0:Y:S01]  /*1ba0*/  LDC R14, c[0x0][0x390] ;  /* 0x0000e400ff0e7b82 */ /* 0x000e220000000800 */
[----:B------:R-:W-:Y:S01]  /*1bb0*/  IADD3 R11, PT, PT, R5, 0x1, RZ ;  /* 0x00000001050b7810 */ /* 0x000fe20007ffe0ff */
[----:B------:R-:W-:-:S03]  /*1bc0*/  IMAD.MOV.U32 R8, RZ, RZ, RZ ;  /* 0x000000ffff087224 */ /* 0x000fc600078e00ff */
[----:B------:R-:W-:Y:S02]  /*1bd0*/  IABS R17, R11 ;  /* 0x0000000b00117213 */ /* 0x000fe40000000000 */
[-C--:B0-----:R-:W-:Y:S02]  /*1be0*/  IABS R16, R14.reuse ;  /* 0x0000000e00107213 */ /* 0x081fe40000000000 */
[----:B------:R-:W-:Y:S02]  /*1bf0*/  LOP3.LUT R11, R11, R14, RZ, 0x3c, !PT ;  /* 0x0000000e0b0b7212 */ /* 0x000fe400078e3cff */
[----:B------:R-:W0:Y:S02]  /*1c00*/  I2F.RP R12, R16 ;  /* 0x00000010000c7306 */ /* 0x000e240000209400 */
[----:B------:R-:W-:Y:S01]  /*1c10*/  ISETP.GE.AND P0, PT, R11, RZ, PT ;  /* 0x000000ff0b00720c */ /* 0x000fe20003f06270 */
[----:B------:R-:W-:-:S05]  /*1c20*/  IMAD.MOV.U32 R11, RZ, RZ, 0x1 ;  /* 0x00000001ff0b7424 */ /* 0x000fca00078e00ff */
[----:B0-----:R-:W0:Y:S02]  /*1c30*/  MUFU.RCP R12, R12 ;  /* 0x0000000c000c7308 */ /* 0x001e240000001000 */
[----:B0-----:R-:W-:-:S06]  /*1c40*/  VIADD R13, R12, 0xffffffe ;  /* 0x0ffffffe0c0d7836 */ /* 0x001fcc0000000000 */
[----:B------:R-:W0:Y:S02]  /*1c50*/  F2I.FTZ.U32.TRUNC.NTZ R9, R13 ;  /* 0x0000000d00097305 */ /* 0x000e24000021f000 */
[----:B0-----:R-:W-:-:S04]  /*1c60*/  IMAD.MOV R15, RZ, RZ, -R9 ;  /* 0x000000ffff0f7224 */ /* 0x001fc800078e0a09 */
        /* <DEDUP_REMOVED lines=10> */
[----:B------:R-:W-:-:S13]  /*1d10*/  ISETP.GE.U32.AND P1, PT, R9, R16, PT ;  /* 0x000000100900720c */ /* 0x000fda0003f26070 */
[----:B------:R-:W-:-:S05]  /*1d20*/  @P1 IADD3 R8, PT, PT, R8, 0x1, RZ ;  /* 0x0000000108081810 */ /* 0x000fca0007ffe0ff */
[----:B------:R-:W-:Y:S01]  /*1d30*/  @!P0 IMAD.MOV R8, RZ, RZ, -R8 ;  /* 0x000000ffff088224 */ /* 0x000fe200078e0a08 */
[----:B------:R-:W-:-:S05]  /*1d40*/  @!P2 LOP3.LUT R8, RZ, R14, RZ, 0x33, !PT ;  /* 0x0000000eff08a212 */ /* 0x000fca00078e33ff */
[----:B------:R-:W-:-:S05]  /*1d50*/  IMAD.WIDE R8, R8, 0x4, R2 ;  /* 0x0000000408087825 */ /* 0x000fca00078e0202 */
[----:B------:R0:W-:Y:S02]  /*1d60*/  STG.E desc[UR6][R8.64], R11 ;  /* 0x0000000b08007986 */ /* 0x0001e4000c101906 */
.L_x_27:
[----:B------:R-:W-:Y:S05]  /*1d70*/  BSYNC.RECONVERGENT B0 ;  /* 0x0000000000007941 */ /* 0x000fea0003800200 */
.L_x_26:
[----:B0-----:R-:W2:Y:S01]  /*1d80*/  LDG.E R8, desc[UR6][R6.64+0x8] ;  /* 0x0000080606087981 */ /* 0x001ea2000c1e1900 */
[----:B------:R-:W-:Y:S01]  /*1d90*/  BSSY.RECONVERGENT B0, `(.L_x_28) ;  /* 0x0000020000007945 */ /* 0x000fe20003800200 */
[----:B--2---:R-:W-:-:S13]  /*1da0*/  ISETP.NE.AND P0, PT, R8, RZ, PT ;  /* 0x000000ff0800720c */ /* 0x004fda0003f05270 */
[----:B------:R-:W-:Y:S05]  /*1db0*/  @!P0 BRA `(.L_x_29) ;  /* 0x0000000000748947 */ /* 0x000fea0003800000 */
[----:B------:R-:W0:Y:S01]  /*1dc0*/  LDC R14, c[0x0][0x390] ;  /* 0x0000e400ff0e7b82 */ /* 0x000e220000000800 */
[----:B------:R-:W-:Y:S01]  /*1dd0*/  VIADD R11, R5, 0x2 ;  /* 0x00000002050b7836 */ /* 0x000fe20000000000 */
[----:B------:R-:W-:-:S04]  /*1de0*/  MOV R8, RZ ;  /* 0x000000ff00087202 */ /* 0x000fc80000000f00 */
[----:B------:R-:W-:Y:S02]  /*1df0*/  IABS R17, R11 ;  /* 0x0000000b00117213 */ /* 0x000fe40000000000 */
[-C--:B0-----:R-:W-:Y:S02]  /*1e00*/  IABS R16, R14.reuse ;  /* 0x0000000e00107213 */ /* 0x081fe40000000000 */
[----:B------:R-:W-:Y:S02]  /*1e10*/  LOP3.LUT R11, R11, R14, RZ, 0x3c, !PT ;  /* 0x0000000e0b0b7212 */ /* 0x000fe400078e3cff */
[----:B------:R-:W0:Y:S02]  /*1e20*/  I2F.RP R12, R16 ;  /* 0x00000010000c7306 */ /* 0x000e240000209400 */
[----:B------:R-:W-:Y:S01]  /*1e30*/  ISETP.GE.AND P0, PT, R11, RZ, PT ;  /* 0x000000ff0b00720c */ /* 0x000fe20003f06270 */
[----:B------:R-:W-:-:S05]  /*1e40*/  IMAD.MOV.U32 R11, RZ, RZ, 0x1 ;  /* 0x00000001ff0b7424 */ /* 0x000fca00078e00ff */
[----:B0-----:R-:W0:Y:S02]  /*1e50*/  MUFU.RCP R12, R12 ;  /* 0x0000000c000c7308 */ /* 0x001e240000001000 */
[----:B0-----:R-:W-:-:S06]  /*1e60*/  IADD3 R13, PT, PT, R12, 0xffffffe, RZ ;  /* 0x0ffffffe0c0d7810 */ /* 0x001fcc0007ffe0ff */
        /* <DEDUP_REMOVED lines=12> */
[----:B------:R-:W-:-:S13]  /*1f30*/  ISETP.GE.U32.AND P1, PT, R9, R16, PT ;  /* 0x000000100900720c */ /* 0x000fda0003f26070 */
[----:B------:R-:W-:-:S05]  /*1f40*/  @P1 VIADD R8, R8, 0x1 ;  /* 0x0000000108081836 */ /* 0x000fca0000000000 */
[----:B------:R-:W-:Y:S02]  /*1f50*/  @!P0 IADD3 R8, PT, PT, -R8, RZ, RZ ;  /* 0x000000ff08088210 */ /* 0x000fe40007ffe1ff */
[----:B------:R-:W-:-:S05]  /*1f60*/  @!P2 LOP3.LUT R8, RZ, R14, RZ, 0x33, !PT ;  /* 0x0000000eff08a212 */ /* 0x000fca00078e33ff */
[----:B------:R-:W-:-:S05]  /*1f70*/  IMAD.WIDE R8, R8, 0x4, R2 ;  /* 0x0000000408087825 */ /* 0x000fca00078e0202 */
[----:B------:R0:W-:Y:S02]  /*1f80*/  STG.E desc[UR6][R8.64], R11 ;  /* 0x0000000b08007986 */ /* 0x0001e4000c101906 */
.L_x_29:
[----:B------:R-:W-:Y:S05]  /*1f90*/  BSYNC.RECONVERGENT B0 ;  /* 0x0000000000007941 */ /* 0x000fea0003800200 */
.L_x_28:
[----:B------:R-:W2:Y:S01]  /*1fa0*/  LDG.E R6, desc[UR6][R6.64+0xc] ;  /* 0x00000c0606067981 */ /* 0x000ea2000c1e1900 */
[----:B------:R-:W-:Y:S01]  /*1fb0*/  BSSY.RECONVERGENT B0, `(.L_x_30) ;  /* 0x0000020000007945 */ /* 0x000fe20003800200 */
[----:B--2---:R-:W-:-:S13]  /*1fc0*/  ISETP.NE.AND P0, PT, R6, RZ, PT ;  /* 0x000000ff0600720c */ /* 0x004fda0003f05270 */
[----:B------:R-:W-:Y:S05]  /*1fd0*/  @!P0 BRA `(.L_x_31) ;  /* 0x0000000000748947 */ /* 0x000fea0003800000 */
[----:B0-----:R-:W0:Y:S01]  /*1fe0*/  LDC R9, c[0x0][0x390] ;  /* 0x0000e400ff097b82 */ /* 0x001e220000000800 */
[----:B------:R-:W-:Y:S02]  /*1ff0*/  VIADD R8, R5, 0x3 ;  /* 0x0000000305087836 */ /* 0x000fe40000000000 */
[----:B------:R-:W-:-:S03]  /*2000*/  IMAD.MOV.U32 R6, RZ, RZ, RZ ;  /* 0x000000ffff067224 */ /* 0x000fc600078e00ff */
[----:B------:R-:W-:Y:S02]  /*2010*/  IABS R12, R8 ;  /* 0x00000008000c7213 */ /* 0x000fe40000000000 */
[-C--:B0-----:R-:W-:Y:S02]  /*2020*/  IABS R14, R9.reuse ;  /* 0x00000009000e7213 */ /* 0x081fe40000000000 */
[----:B------:R-:W-:Y:S02]  /*2030*/  LOP3.LUT R8, R8, R9, RZ, 0x3c, !PT ;  /* 0x0000000908087212 */ /* 0x000fe400078e3cff */
[----:B------:R-:W0:Y:S02]  /*2040*/  I2F.RP R11, R14 ;  /* 0x0000000e000b7306 */ /* 0x000e240000209400 */
[----:B------:R-:W-:-:S06]  /*2050*/  ISETP.GE.AND P0, PT, R8, RZ, PT ;  /* 0x000000ff0800720c */ /* 0x000fcc0003f06270 */
[----:B0-----:R-:W0:Y:S02]  /*2060*/  MUFU.RCP R11, R11 ;  /* 0x0000000b000b7308 */ /* 0x001e240000001000 */
[----:B0-----:R-:W-:-:S06]  /*2070*/  VIADD R13, R11, 0xffffffe ;  /* 0x0ffffffe0b0d7836 */ /* 0x001fcc0000000000 */
[----:B------:R-:W0:Y:S02]  /*2080*/  F2I.FTZ.U32.TRUNC.NTZ R7, R13 ;  /* 0x0000000d00077305 */ /* 0x000e24000021f000 */
[----:B0-----:R-:W-:-:S05]  /*2090*/  IADD3 R15, PT, PT, RZ, -R7, RZ ;  /* 0x80000007ff0f7210 */ /* 0x001fca0007ffe0ff */
        /* <DEDUP_REMOVED lines=10> */
[----:B------:R-:W-:-:S13]  /*2140*/  ISETP.GE.U32.AND P1, PT, R7, R14, PT ;  /* 0x0000000e0700720c */ /* 0x000fda0003f26070 */
[----:B------:R-:W-:-:S04]  /*2150*/  @P1 VIADD R6, R6, 0x1 ;  /* 0x0000000106061836 */ /* 0x000fc80000000000 */
[----:B------:R-:W-:Y:S01]  /*2160*/  @!P0 IMAD.MOV R6, RZ, RZ, -R6 ;  /* 0x000000ffff068224 */ /* 0x000fe200078e0a06 */
[----:B------:R-:W-:Y:S01]  /*2170*/  @!P2 LOP3.LUT R6, RZ, R9, RZ, 0x33, !PT ;  /* 0x00000009ff06a212 */ /* 0x000fe200078e33ff */
[----:B------:R-:W-:-:S04]  /*2180*/  HFMA2 R9, -RZ, RZ, 0, 5.9604644775390625e-08 ;  /* 0x00000001ff097431 */ /* 0x000fc800000001ff */
[----:B------:R-:W-:-:S05]  /*2190*/  IMAD.WIDE R6, R6, 0x4, R2 ;  /* 0x0000000406067825 */ /* 0x000fca00078e0202 */
[----:B------:R1:W-:Y:S02]  /*21a0*/  STG.E desc[UR6][R6.64], R9 ;  /* 0x0000000906007986 */ /* 0x0003e4000c101906 */
.L_x_31:
[----:B------:R-:W-:Y:S05]  /*21b0*/  BSYNC.RECONVERGENT B0 ;  /* 0x0000000000007941 */ /* 0x000fea0003800200 */
.L_x_30:
[----:B------:R-:W-:-:S07]  /*21c0*/  VIADD R5, R5, 0x4 ;  /* 0x0000000405057836 */ /* 0x000fce0000000000 */
.L_x_23:
[----:B------:R-:W-:-:S13]  /*21d0*/  ISETP.NE.AND P0, PT, R10, RZ, PT ;  /* 0x000000ff0a00720c */ /* 0x000fda0003f05270 */
[----:B------:R-:W-:Y:S05]  /*21e0*/  @!P0 EXIT ;  /* 0x000000000000894d */ /* 0x000fea0003800000 */
[----:B------:R-:W-:-:S13]  /*21f0*/  ISETP.NE.AND P0, PT, R10, 0x1, PT ;  /* 0x000000010a00780c */ /* 0x000fda0003f05270 */
[----:B------:R-:W-:Y:S05]  /*2200*/  @!P0 BRA `(.L_x_32) ;  /* 0x00000004001c8947 */ /* 0x000fea0003800000 */
[----:B-12---:R-:W1:Y:S01]  /*2210*/  LDC.64 R6, c[0x0][0x380] ;  /* 0x0000e000ff067b82 */ /* 0x006e620000000a00 */
[----:B0-----:R-:W-:-:S04]  /*2220*/  IMAD.IADD R9, R0, 0x1, R5 ;  /* 0x0000000100097824 */ /* 0x001fc800078e0205 */
[----:B-1----:R-:W-:-:S05]  /*2230*/  IMAD.WIDE R6, R9, 0x4, R6 ;  /* 0x0000000409067825 */ /* 0x002fca00078e0206 */
[----:B------:R-:W2:Y:S01]  /*2240*/  LDG.E R8, desc[UR6][R6.64] ;  /* 0x0000000606087981 */ /* 0x000ea2000c1e1900 */
[----:B------:R-:W-:Y:S01]  /*2250*/  BSSY.RECONVERGENT B0, `(.L_x_33) ;  /* 0x000001e000007945 */ /* 0x000fe20003800200 */
[----:B--2---:R-:W-:-:S13]  /*2260*/  ISETP.NE.AND P0, PT, R8, RZ, PT ;  /* 0x000000ff0800720c */ /* 0x004fda0003f05270 */
[----:B------:R-:W-:Y:S05]  /*2270*/  @!P0 BRA `(.L_x_34) ;  /* 0x00000000006c8947 */ /* 0x000fea0003800000 */
[----:B------:R-:W0:Y:S02]  /*2280*/  LDC R10, c[0x0][0x390] ;  /* 0x0000e400ff0a7b82 */ /* 0x000e240000000800 */
[----:B0-----:R-:W-:-:S04]  /*2290*/  IABS R11, R10 ;  /* 0x0000000a000b7213 */ /* 0x001fc80000000000 */
[----:B------:R-:W0:Y:S08]  /*22a0*/  I2F.RP R12, R11 ;  /* 0x0000000b000c7306 */ /* 0x000e300000209400 */
[----:B0-----:R-:W0:Y:S02]  /*22b0*/  MUFU.RCP R12, R12 ;  /* 0x0000000c000c7308 */ /* 0x001e240000001000 */
[----:B0-----:R-:W-:-:S06]  /*22c0*/  IADD3 R8, PT, PT, R12, 0xffffffe, RZ ;  /* 0x0ffffffe0c087810 */ /* 0x001fcc0007ffe0ff */
[----:B------:R0:W1:Y:S02]  /*22d0*/  F2I.FTZ.U32.TRUNC.NTZ R9, R8 ;  /* 0x0000000800097305 */ /* 0x000064000021f000 */
[----:B0-----:R-:W-:Y:S02]  /*22e0*/  IMAD.MOV.U32 R8, RZ, RZ, RZ ;  /* 0x000000ffff087224 */ /* 0x001fe400078e00ff */
[----:B-1----:R-:W-:-:S04]  /*22f0*/  IMAD.MOV R14, RZ, RZ, -R9 ;  /* 0x000000ffff0e7224 */ /* 0x002fc800078e0a09 */
[----:B------:R-:W-:Y:S01]  /*2300*/  IMAD R13, R14, R11, RZ ;  /* 0x0000000b0e0d7224 */ /* 0x000fe200078e02ff */
[----:B------:R-:W-:-:S03]  /*2310*/  IABS R14, R5 ;  /* 0x00000005000e7213 */ /* 0x000fc60000000000 */
[----:B------:R-:W-:Y:S01]  /*2320*/  IMAD.HI.U32 R13, R9, R13, R8 ;  /* 0x0000000d090d7227 */ /* 0x000fe200078e0008 */
[----:B------:R-:W-:-:S04]  /*2330*/  LOP3.LUT R8, R5, R10, RZ, 0x3c, !PT ;  /* 0x0000000a05087212 */ /* 0x000fc800078e3cff */
[----:B------:R-:W-:Y:S01]  /*2340*/  ISETP.GE.AND P0, PT, R8, RZ, PT ;  /* 0x000000ff0800720c */ /* 0x000fe20003f06270 */
[----:B------:R-:W-:-:S05]  /*2350*/  IMAD.HI.U32 R9, R13, R14, RZ ;  /* 0x0000000e0d097227 */ /* 0x000fca00078e00ff */
[----:B------:R-:W-:-:S05]  /*2360*/  IADD3 R12, PT, PT, -R9, RZ, RZ ;  /* 0x000000ff090c7210 */ /* 0x000fca0007ffe1ff */
[----:B------:R-:W-:-:S05]  /*2370*/  IMAD R12, R11, R12, R14 ;  /* 0x0000000c0b0c7224 */ /* 0x000fca00078e020e */
[----:B------:R-:W-:-:S13]  /*2380*/  ISETP.GT.U32.AND P2, PT, R11, R12, PT ;  /* 0x0000000c0b00720c */ /* 0x000fda0003f44070 */
[----:B------:R-:W-:Y:S02]  /*2390*/  @!P2 IMAD.IADD R12, R12, 0x1, -R11 ;  /* 0x000000010c0ca824 */ /* 0x000fe400078e0a0b */
[----:B------:R-:W-:Y:S01]  /*23a0*/  @!P2 VIADD R9, R9, 0x1 ;  /* 0x000000010909a836 */ /* 0x000fe20000000000 */
[----:B------:R-:W-:Y:S02]  /*23b0*/  ISETP.NE.AND P2, PT, R10, RZ, PT ;  /* 0x000000ff0a00720c */ /* 0x000fe40003f45270 */
[----:B------:R-:W-:Y:S01]  /*23c0*/  ISETP.GE.U32.AND P1, PT, R12, R11, PT ;  /* 0x0000000b0c00720c */ /* 0x000fe20003f26070 */
[----:B------:R-:W-:-:S12]  /*23d0*/  IMAD.MOV.U32 R11, RZ, RZ, 0x1 ;  /* 0x00000001ff0b7424 */ /* 0x000fd800078e00ff */
[----:B------:R-:W-:-:S05]  /*23e0*/  @P1 IADD3 R9, PT, PT, R9, 0x1, RZ ;  /* 0x0000000109091810 */ /* 0x000fca0007ffe0ff */
[----:B------:R-:W-:Y:S01]  /*23f0*/  @!P0 IMAD.MOV R9, RZ, RZ, -R9 ;  /* 0x000000ffff098224 */ /* 0x000fe200078e0a09 */
[----:B------:R-:W-:-:S05]  /*2400*/  @!P2 LOP3.LUT R9, RZ, R10, RZ, 0x33, !PT ;  /* 0x0000000aff09a212 */ /* 0x000fca00078e33ff */
[----:B------:R-:W-:-:S05]  /*2410*/  IMAD.WIDE R8, R9, 0x4, R2 ;  /* 0x0000000409087825 */ /* 0x000fca00078e0202 */
[----:B------:R0:W-:Y:S02]  /*2420*/  STG.E desc[UR6][R8.64], R11 ;  /* 0x0000000b08007986 */ /* 0x0001e4000c101906 */
.L_x_34:
[----:B------:R-:W-:Y:S05]  /*2430*/  BSYNC.RECONVERGENT B0 ;  /* 0x0000000000007941 */ /* 0x000fea0003800200 */
.L_x_33:
[----:B------:R-:W2:Y:S01]  /*2440*/  LDG.E R6, desc[UR6][R6.64+0x4] ;  /* 0x0000040606067981 */ /* 0x000ea2000c1e1900 */
[----:B------:R-:W-:Y:S01]  /*2450*/  BSSY.RECONVERGENT B0, `(.L_x_35) ;  /* 0x0000021000007945 */ /* 0x000fe20003800200 */
[----:B--2---:R-:W-:-:S13]  /*2460*/  ISETP.NE.AND P0, PT, R6, RZ, PT ;  /* 0x000000ff0600720c */ /* 0x004fda0003f05270 */
[----:B------:R-:W-:Y:S05]  /*2470*/  @!P0 BRA `(.L_x_36) ;  /* 0x0000000000788947 */ /* 0x000fea0003800000 */
[----:B0-----:R-:W0:Y:S01]  /*2480*/  LDC R9, c[0x0][0x390] ;  /* 0x0000e400ff097b82 */ /* 0x001e220000000800 */
[----:B------:R-:W-:-:S05]  /*2490*/  VIADD R8, R5, 0x1 ;  /* 0x0000000105087836 */ /* 0x000fca0000000000 */
[----:B------:R-:W-:Y:S02]  /*24a0*/  IABS R12, R8 ;  /* 0x00000008000c7213 */ /* 0x000fe40000000000 */
[-C--:B0-----:R-:W-:Y:S02]  /*24b0*/  IABS R10, R9.reuse ;  /* 0x00000009000a7213 */ /* 0x081fe40000000000 */
[----:B------:R-:W-:Y:S02]  /*24c0*/  LOP3.LUT R8, R8, R9, RZ, 0x3c, !PT ;  /* 0x0000000908087212 */ /* 0x000fe400078e3cff */
[----:B------:R-:W0:Y:S02]  /*24d0*/  I2F.RP R11, R10 ;  /* 0x0000000a000b7306 */ /* 0x000e240000209400 */
[----:B------:R-:W-:-:S06]  /*24e0*/  ISETP.GE.AND P0, PT, R8, RZ, PT ;  /* 0x000000ff0800720c */ /* 0x000fcc0003f06270 */
[----:B0-----:R-:W0:Y:S02]  /*24f0*/  MUFU.RCP R11, R11 ;  /* 0x0000000b000b7308 */ /* 0x001e240000001000 */
[----:B0-----:R-:W-:-:S06]  /*2500*/  IADD3 R6, PT, PT, R11, 0xffffffe, RZ ;  /* 0x0ffffffe0b067810 */ /* 0x001fcc0007ffe0ff */
[----:B------:R0:W1:Y:S02]  /*2510*/  F2I.FTZ.U32.TRUNC.NTZ R7, R6 ;  /* 0x0000000600077305 */ /* 0x000064000021f000 */
[----:B0-----:R-:W-:Y:S01]  /*2520*/  MOV R6, RZ ;  /* 0x000000ff00067202 */ /* 0x001fe20000000f00 */
[----:B-1----:R-:W-:-:S04]  /*2530*/  IMAD.MOV R13, RZ, RZ, -R7 ;  /* 0x000000ffff0d7224 */ /* 0x002fc800078e0a07 */
        /* <DEDUP_REMOVED lines=12> */
[----:B------:R-:W-:-:S05]  /*2600*/  MOV R7, R13 ;  /* 0x0000000d00077202 */ /* 0x000fca0000000f00 */
[----:B------:R-:W-:Y:S01]  /*2610*/  @!P0 IMAD.MOV R7, RZ, RZ, -R7 ;  /* 0x000000ffff078224 */ /* 0x000fe200078e0a07 */
[----:B------:R-:W-:Y:S01]  /*2620*/  @!P2 LOP3.LUT R7, RZ, R9, RZ, 0x33, !PT ;  /* 0x00000009ff07a212 */ /* 0x000fe200078e33ff */
[----:B------:R-:W-:-:S04]  /*2630*/  IMAD.MOV.U32 R9, RZ, RZ, 0x1 ;  /* 0x00000001ff097424 */ /* 0x000fc800078e00ff */
[----:B------:R-:W-:-:S05]  /*2640*/  IMAD.WIDE R6, R7, 0x4, R2 ;  /* 0x0000000407067825 */ /* 0x000fca00078e0202 */
[----:B------:R1:W-:Y:S02]  /*2650*/  STG.E desc[UR6][R6.64], R9 ;  /* 0x0000000906007986 */ /* 0x0003e4000c101906 */
.L_x_36:
[----:B------:R-:W-:Y:S05]  /*2660*/  BSYNC.RECONVERGENT B0 ;  /* 0x0000000000007941 */ /* 0x000fea0003800200 */
.L_x_35:
[----:B------:R-:W-:-:S07]  /*2670*/  IADD3 R5, PT, PT, R5, 0x2, RZ ;  /* 0x0000000205057810 */ /* 0x000fce0007ffe0ff */
.L_x_32:
[----:B------:R-:W-:-:S04]  /*2680*/  LOP3.LUT R4, R4, 0x1, RZ, 0xc0, !PT ;  /* 0x0000000104047812 */ /* 0x000fc800078ec0ff */
[----:B------:R-:W-:-:S13]  /*2690*/  ISETP.NE.U32.AND P0, PT, R4, 0x1, PT ;  /* 0x000000010400780c */ /* 0x000fda0003f05070 */
[----:B------:R-:W-:Y:S05]  /*26a0*/  @P0 EXIT ;  /* 0x000000000000094d */ /* 0x000fea0003800000 */
[----:B-12---:R-:W1:Y:S01]  /*26b0*/  LDC.64 R6, c[0x0][0x380] ;  /* 0x0000e000ff067b82 */ /* 0x006e620000000a00 */
[----:B0-----:R-:W-:-:S07]  /*26c0*/  IMAD.IADD R9, R0, 0x1, R5 ;  /* 0x0000000100097824 */ /* 0x001fce00078e0205 */
[----:B------:R-:W0:Y:S01]  /*26d0*/  LDC R10, c[0x0][0x390] ;  /* 0x0000e400ff0a7b82 */ /* 0x000e220000000800 */
[----:B-1----:R-:W-:-:S06]  /*26e0*/  IMAD.WIDE R6, R9, 0x4, R6 ;  /* 0x0000000409067825 */ /* 0x002fcc00078e0206 */
[----:B------:R1:W2:Y:S01]  /*26f0*/  LDG.E R6, desc[UR6][R6.64] ;  /* 0x0000000606067981 */ /* 0x0002a2000c1e1900 */
[----:B------:R-:W-:Y:S02]  /*2700*/  IABS R4, R5 ;  /* 0x0000000500047213 */ /* 0x000fe40000000000 */
[-C--:B0-----:R-:W-:Y:S02]  /*2710*/  IABS R11, R10.reuse ;  /* 0x0000000a000b7213 */ /* 0x081fe40000000000 */
[----:B------:R-:W-:Y:S02]  /*2720*/  LOP3.LUT R5, R5, R10, RZ, 0x3c, !PT ;  /* 0x0000000a05057212 */ /* 0x000fe400078e3cff */
[----:B------:R-:W0:Y:S02]  /*2730*/  I2F.RP R12, R11 ;  /* 0x0000000b000c7306 */ /* 0x000e240000209400 */
[----:B------:R-:W-:-:S06]  /*2740*/  ISETP.GE.AND P1, PT, R5, RZ, PT ;  /* 0x000000ff0500720c */ /* 0x000fcc0003f26270 */
[----:B0-----:R-:W0:Y:S02]  /*2750*/  MUFU.RCP R12, R12 ;  /* 0x0000000c000c7308 */ /* 0x001e240000001000 */
[----:B0-----:R-:W-:-:S06]  /*2760*/  VIADD R8, R12, 0xffffffe ;  /* 0x0ffffffe0c087836 */ /* 0x001fcc0000000000 */
[----:B------:R0:W3:Y:S02]  /*2770*/  F2I.FTZ.U32.TRUNC.NTZ R9, R8 ;  /* 0x0000000800097305 */ /* 0x0000e4000021f000 */
[----:B0-----:R-:W-:Y:S01]  /*2780*/  IMAD.MOV.U32 R8, RZ, RZ, RZ ;  /* 0x000000ffff087224 */ /* 0x001fe200078e00ff */
[----:B---3--:R-:W-:-:S05]  /*2790*/  IADD3 R0, PT, PT, RZ, -R9, RZ ;  /* 0x80000009ff007210 */ /* 0x008fca0007ffe0ff */
[----:B------:R-:W-:-:S04]  /*27a0*/  IMAD R13, R0, R11, RZ ;  /* 0x0000000b000d7224 */ /* 0x000fc800078e02ff */
[----:B------:R-:W-:-:S06]  /*27b0*/  IMAD.HI.U32 R13, R9, R13, R8 ;  /* 0x0000000d090d7227 */ /* 0x000fcc00078e0008 */
[----:B------:R-:W-:-:S04]  /*27c0*/  IMAD.HI.U32 R0, R13, R4, RZ ;  /* 0x000000040d007227 */ /* 0x000fc800078e00ff */
[----:B-1----:R-:W-:-:S04]  /*27d0*/  IMAD.MOV R7, RZ, RZ, -R0 ;  /* 0x000000ffff077224 */ /* 0x002fc800078e0a00 */
        /* <DEDUP_REMOVED lines=8> */
[----:B------:R-:W-:Y:S02]  /*2860*/  @!P2 LOP3.LUT R0, RZ, R10, RZ, 0x33, !PT ;  /* 0x0000000aff00a212 */ /* 0x000fe400078e33ff */
[----:B--2---:R-:W-:-:S13]  /*2870*/  ISETP.NE.AND P0, PT, R6, RZ, PT ;  /* 0x000000ff0600720c */ /* 0x004fda0003f05270 */
[----:B------:R-:W-:Y:S05]  /*2880*/  @!P0 EXIT ;  /* 0x000000000000894d */ /* 0x000fea0003800000 */
[----:B------:R-:W-:Y:S02]  /*2890*/  IMAD.MOV.U32 R5, RZ, RZ, 0x1 ;  /* 0x00000001ff057424 */ /* 0x000fe400078e00ff */
[----:B------:R-:W-:-:S05]  /*28a0*/  IMAD.WIDE R2, R0, 0x4, R2 ;  /* 0x0000000400027825 */ /* 0x000fca00078e0202 */
[----:B------:R-:W-:Y:S01]  /*28b0*/  STG.E desc[UR6][R2.64], R5 ;  /* 0x0000000502007986 */ /* 0x000fe2000c101906 */
[----:B------:R-:W-:Y:S05]  /*28c0*/  EXIT ;  /* 0x000000000000794d */ /* 0x000fea0003800000 */
.L_x_37:
[----:B------:R-:W-:-:S00]  /*28d0*/  BRA `(.L_x_37) ;  /* 0xfffffffc00fc7947 */ /* 0x000fc0000383ffff */
[----:B------:R-:W-:-:S00]  /*28e0*/  NOP ;  /* 0x0000000000007918 */ /* 0x000fc00000000000 */
        /* <DEDUP_REMOVED lines=9> */
.L_x_38:


//--------------------- .nv.shared.reserved.0     --------------------------
	.section	.nv.shared.reserved.0,"aw",@nobits
	.weak		__nv_reservedSMEM_offset_0_alias
	.size		__nv_reservedSMEM_offset_0_alias, 0, 64
	.other		__nv_reservedSMEM_offset_0_alias,@"STO_CUDA_RESERVED_SHARED STV_DEFAULT"
__nv_reservedSMEM_offset_0_alias:
	.zero		0
	.zero		64


//--------------------- .nv.constant0._Z21columnPartitionKernelPiiiiS_ --------------------------
	.section	.nv.constant0._Z21columnPartitionKernelPiiiiS_,"a",@progbits
	.sectionflags	@""
	.align	4
.nv.constant0._Z21columnPartitionKernelPiiiiS_:
	.zero		928


//--------------------- SYMBOLS --------------------------

	.type		.nv.reservedSmem.offset0,@object
	.size		.nv.reservedSmem.offset0,0x4
